	.target	sm_90a

	.elftype	@"ET_EXEC"


//--------------------- .note.nv.tkinfo           --------------------------
	.section	.note.nv.tkinfo,"",@"SHT_NOTE"
	.sectionflags	@"SHF_NOTE_NV_TKINFO"
	.tkinfo
        /*0018*/ 	.word	0x00000002
        /*0030*/ 	.string	""
        /*0030*/ 	.string	"ptxas"
        /*0030*/ 	.string	"Cuda compilation tools, release 13.0, V13.0.88"
        /*0030*/ 	.string	"Build cuda_13.0.r13.0/compiler.36424714_0"
        /*0030*/ 	.string	"-arch sm_90a -m 64 "



//--------------------- .note.nv.cuinfo           --------------------------
	.section	.note.nv.cuinfo,"",@"SHT_NOTE"
	.sectionflags	@"SHF_NOTE_NV_CUINFO"
        /*0018*/ 	.short	0x0002
        /*001a*/ 	.short	0x005a
        /*001c*/ 	.short	0x0082
	.zero		2


//--------------------- .nv.info                  --------------------------
	.section	.nv.info,"",@"SHT_CUDA_INFO"
	.align	4


	//----- nvinfo : EIATTR_REGCOUNT
	.align		4
        /*0000*/ 	.byte	0x04, 0x2f
        /*0002*/ 	.short	(.L_15 - .L_14)
	.align		4
.L_14:
        /*0004*/ 	.word	index@(_ZN7cutlass13device_kernelINS_4gemm6kernel13GemmUniversalIN4cute5tupleIJiiiiEEENS1_10collective13CollectiveMmaINS1_34MainloopSm90TmaGmmaWarpSpecializedILi2ENS5_IJNS4_1CILi2EEENSA_ILi1EEESC_EEENS1_35KernelTmaWarpSpecializedCooperativeEEENS5_IJNSA_ILi384EEENSA_ILi8EEENSA_ILi256EEEEEEaNS5_IJlSC_lEEEaSK_NS4_8TiledMMAINS4_8MMA_AtomIJNS4_4SM904GMMA25MMA_64x8x32_S32S8S8_SS_TNEEEENS4_6LayoutISD_NS5_IJSC_NSA_ILi0EEESS_EEEEENS5_IJNS4_10UnderscoreESV_SV_EEEEENS4_13SM90_TMA_LOADENS4_14ComposedLayoutINS4_7SwizzleILi3ELi4ELi3EEENS4_18smem_ptr_flag_bitsILi8EEENSR_INS5_IJSH_NSA_ILi128EEEEEENS5_IJS14_SC_EEEEEEEvNS4_8identityENS4_23SM90_TMA_LOAD_MULTICASTES18_vS19_EENS_8epilogue10collective6detail29Sm90TmaWarpSpecializedAdapterINS1D_15DefaultEpilogueIaSK_SK_NS1C_6thread17LinearCombinationIaLi1EiiLNS1H_9ScaleType4KindE0ELNS_15FloatRoundStyleE2EaEENS1_15EpilogueDefaultEEEEEvvEEEEvNT_6ParamsE)
        /*0008*/ 	.word	0x000000a8


	//----- nvinfo : EIATTR_FRAME_SIZE
	.align		4
.L_15:
        /*000c*/ 	.byte	0x04, 0x11
        /*000e*/ 	.short	(.L_17 - .L_16)
	.align		4
.L_16:
        /*0010*/ 	.word	index@(_ZN7cutlass13device_kernelINS_4gemm6kernel13GemmUniversalIN4cute5tupleIJiiiiEEENS1_10collective13CollectiveMmaINS1_34MainloopSm90TmaGmmaWarpSpecializedILi2ENS5_IJNS4_1CILi2EEENSA_ILi1EEESC_EEENS1_35KernelTmaWarpSpecializedCooperativeEEENS5_IJNSA_ILi384EEENSA_ILi8EEENSA_ILi256EEEEEEaNS5_IJlSC_lEEEaSK_NS4_8TiledMMAINS4_8MMA_AtomIJNS4_4SM904GMMA25MMA_64x8x32_S32S8S8_SS_TNEEEENS4_6LayoutISD_NS5_IJSC_NSA_ILi0EEESS_EEEEENS5_IJNS4_10UnderscoreESV_SV_EEEEENS4_13SM90_TMA_LOADENS4_14ComposedLayoutINS4_7SwizzleILi3ELi4ELi3EEENS4_18smem_ptr_flag_bitsILi8EEENSR_INS5_IJSH_NSA_ILi128EEEEEENS5_IJS14_SC_EEEEEEEvNS4_8identityENS4_23SM90_TMA_LOAD_MULTICASTES18_vS19_EENS_8epilogue10collective6detail29Sm90TmaWarpSpecializedAdapterINS1D_15DefaultEpilogueIaSK_SK_NS1C_6thread17LinearCombinationIaLi1EiiLNS1H_9ScaleType4KindE0ELNS_15FloatRoundStyleE2EaEENS1_15EpilogueDefaultEEEEEvvEEEEvNT_6ParamsE)
        /*0014*/ 	.word	0x00000000


	//----- nvinfo : EIATTR_MIN_STACK_SIZE
	.align		4
.L_17:
        /*0018*/ 	.byte	0x04, 0x12
        /*001a*/ 	.short	(.L_19 - .L_18)
	.align		4
.L_18:
        /*001c*/ 	.word	index@(_ZN7cutlass13device_kernelINS_4gemm6kernel13GemmUniversalIN4cute5tupleIJiiiiEEENS1_10collective13CollectiveMmaINS1_34MainloopSm90TmaGmmaWarpSpecializedILi2ENS5_IJNS4_1CILi2EEENSA_ILi1EEESC_EEENS1_35KernelTmaWarpSpecializedCooperativeEEENS5_IJNSA_ILi384EEENSA_ILi8EEENSA_ILi256EEEEEEaNS5_IJlSC_lEEEaSK_NS4_8TiledMMAINS4_8MMA_AtomIJNS4_4SM904GMMA25MMA_64x8x32_S32S8S8_SS_TNEEEENS4_6LayoutISD_NS5_IJSC_NSA_ILi0EEESS_EEEEENS5_IJNS4_10UnderscoreESV_SV_EEEEENS4_13SM90_TMA_LOADENS4_14ComposedLayoutINS4_7SwizzleILi3ELi4ELi3EEENS4_18smem_ptr_flag_bitsILi8EEENSR_INS5_IJSH_NSA_ILi128EEEEEENS5_IJS14_SC_EEEEEEEvNS4_8identityENS4_23SM90_TMA_LOAD_MULTICASTES18_vS19_EENS_8epilogue10collective6detail29Sm90TmaWarpSpecializedAdapterINS1D_15DefaultEpilogueIaSK_SK_NS1C_6thread17LinearCombinationIaLi1EiiLNS1H_9ScaleType4KindE0ELNS_15FloatRoundStyleE2EaEENS1_15EpilogueDefaultEEEEEvvEEEEvNT_6ParamsE)
        /*0020*/ 	.word	0x00000000
.L_19:


//--------------------- .nv.compat                --------------------------
	.section	.nv.compat,"",@"SHT_CUDA_COMPAT_INFO"
	.align	4
        /*0000*/ 	.byte	0x02, 0x09, 0x01, 0x00, 0x02, 0x02, 0x04, 0x00, 0x02, 0x05, 0x05, 0x00, 0x03, 0x07, 0x01, 0x01
        /*0010*/ 	.byte	0x02, 0x03, 0x01, 0x00, 0x02, 0x06, 0x01, 0x00, 0x04, 0x0b, 0x08, 0x00, 0x00, 0x00, 0x00, 0x00
        /*0020*/ 	.byte	0x00, 0x00, 0x00, 0x00


//--------------------- .nv.info._ZN7cutlass13device_kernelINS_4gemm6kernel13GemmUniversalIN4cute5tupleIJiiiiEEENS1_10collective13CollectiveMmaINS1_34MainloopSm90TmaGmmaWarpSpecializedILi2ENS5_IJNS4_1CILi2EEENSA_ILi1EEESC_EEENS1_35KernelTmaWarpSpecializedCooperativeEEENS5_IJNSA_ILi384EEENSA_ILi8EEENSA_ILi256EEEEEEaNS5_IJlSC_lEEEaSK_NS4_8TiledMMAINS4_8MMA_AtomIJNS4_4SM904GMMA25MMA_64x8x32_S32S8S8_SS_TNEEEENS4_6LayoutISD_NS5_IJSC_NSA_ILi0EEESS_EEEEENS5_IJNS4_10UnderscoreESV_SV_EEEEENS4_13SM90_TMA_LOADENS4_14ComposedLayoutINS4_7SwizzleILi3ELi4ELi3EEENS4_18smem_ptr_flag_bitsILi8EEENSR_INS5_IJSH_NSA_ILi128EEEEEENS5_IJS14_SC_EEEEEEEvNS4_8identityENS4_23SM90_TMA_LOAD_MULTICASTES18_vS19_EENS_8epilogue10collective6detail29Sm90TmaWarpSpecializedAdapterINS1D_15DefaultEpilogueIaSK_SK_NS1C_6thread17LinearCombinationIaLi1EiiLNS1H_9ScaleType4KindE0ELNS_15FloatRoundStyleE2EaEENS1_15EpilogueDefaultEEEEEvvEEEEvNT_6ParamsE --------------------------
	.section	.nv.info._ZN7cutlass13device_kernelINS_4gemm6kernel13GemmUniversalIN4cute5tupleIJiiiiEEENS1_10collective13CollectiveMmaINS1_34MainloopSm90TmaGmmaWarpSpecializedILi2ENS5_IJNS4_1CILi2EEENSA_ILi1EEESC_EEENS1_35KernelTmaWarpSpecializedCooperativeEEENS5_IJNSA_ILi384EEENSA_ILi8EEENSA_ILi256EEEEEEaNS5_IJlSC_lEEEaSK_NS4_8TiledMMAINS4_8MMA_AtomIJNS4_4SM904GMMA25MMA_64x8x32_S32S8S8_SS_TNEEEENS4_6LayoutISD_NS5_IJSC_NSA_ILi0EEESS_EEEEENS5_IJNS4_10UnderscoreESV_SV_EEEEENS4_13SM90_TMA_LOADENS4_14ComposedLayoutINS4_7SwizzleILi3ELi4ELi3EEENS4_18smem_ptr_flag_bitsILi8EEENSR_INS5_IJSH_NSA_ILi128EEEEEENS5_IJS14_SC_EEEEEEEvNS4_8identityENS4_23SM90_TMA_LOAD_MULTICASTES18_vS19_EENS_8epilogue10collective6detail29Sm90TmaWarpSpecializedAdapterINS1D_15DefaultEpilogueIaSK_SK_NS1C_6thread17LinearCombinationIaLi1EiiLNS1H_9ScaleType4KindE0ELNS_15FloatRoundStyleE2EaEENS1_15EpilogueDefaultEEEEEvvEEEEvNT_6ParamsE,"",@"SHT_CUDA_INFO"
	.sectionflags	@""
	.align	4


	//----- nvinfo : EIATTR_CUDA_API_VERSION
	.align		4
        /*0000*/ 	.byte	0x04, 0x37
        /*0002*/ 	.short	(.L_21 - .L_20)
.L_20:
        /*0004*/ 	.word	0x00000082


	//----- nvinfo : EIATTR_KPARAM_INFO
	.align		4
.L_21:
        /*0008*/ 	.byte	0x04, 0x17
        /*000a*/ 	.short	(.L_23 - .L_22)
.L_22:
        /*000c*/ 	.word	0x00000000
        /*0010*/ 	.short	0x0000
        /*0012*/ 	.short	0x0070
        /*0014*/ 	.byte	0x00, 0xf0, 0x01, 0x10


	//----- nvinfo : EIATTR_SPARSE_MMA_MASK
	.align		4
.L_23:
        /*0018*/ 	.byte	0x03, 0x50
        /*001a*/ 	.short	0x0000


	//----- nvinfo : EIATTR_MAXREG_COUNT
	.align		4
        /*001c*/ 	.byte	0x03, 0x1b
        /*001e*/ 	.short	0x00a8


	//----- nvinfo : EIATTR_NUM_BARRIERS
	.align		4
        /*0020*/ 	.byte	0x02, 0x4c
        /*0022*/ 	.byte	0x01
	.zero		1


	//----- nvinfo : EIATTR_EXTERNS
	.align		4
        /*0024*/ 	.byte	0x04, 0x0f
        /*0026*/ 	.short	(.L_25 - .L_24)


	//   ....[0]....
	.align		4
.L_24:
        /*0028*/ 	.word	index@(__assertfail)


	//----- nvinfo : EIATTR_MERCURY_ISA_VERSION
	.align		4
.L_25:
        /*002c*/ 	.byte	0x03, 0x5f
        /*002e*/ 	.short	0x0101


	//----- nvinfo : EIATTR_INT_WARP_WIDE_INSTR_OFFSETS
	.align		4
        /*0030*/ 	.byte	0x04, 0x31
        /*0032*/ 	.short	(.L_27 - .L_26)


	//   ....[0]....
.L_26:
        /*0034*/ 	.word	0x00000440


	//   ....[1]....
        /*0038*/ 	.word	0x00000460


	//   ....[2]....
        /*003c*/ 	.word	0x00000600


	//   ....[3]....
        /*0040*/ 	.word	0x00002c50


	//----- nvinfo : EIATTR_COOP_GROUP_MASK_REGIDS
	.align		4
.L_27:
        /*0044*/ 	.byte	0x04, 0x29
        /*0046*/ 	.short	(.L_29 - .L_28)


	//   ....[0]....
.L_28:
        /*0048*/ 	.word	0xffffffff


	//   ....[1]....
        /*004c*/ 	.word	0xffffffff


	//   ....[2]....
        /*0050*/ 	.word	0xffffffff


	//   ....[3]....
        /*0054*/ 	.word	0xffffffff


	//   ....[4]....
        /*0058*/ 	.word	0xffffffff


	//   ....[5]....
        /*005c*/ 	.word	0xffffffff


	//----- nvinfo : EIATTR_COOP_GROUP_INSTR_OFFSETS
	.align		4
.L_29:
        /*0060*/ 	.byte	0x04, 0x28
        /*0062*/ 	.short	(.L_31 - .L_30)


	//   ....[0]....
.L_30:
        /*0064*/ 	.word	0x00000060


	//   ....[1]....
        /*0068*/ 	.word	0x00000070


	//   ....[2]....
        /*006c*/ 	.word	0x00000130


	//   ....[3]....
        /*0070*/ 	.word	0x00000290


	//   ....[4]....
        /*0074*/ 	.word	0x000007b0


	//   ....[5]....
        /*0078*/ 	.word	0x000011f0


	//----- nvinfo : EIATTR_REG_RECONFIG
	.align		4
.L_31:
        /*007c*/ 	.byte	0x01, 0x54
	.zero		2


	//----- nvinfo : EIATTR_SYSCALL_OFFSETS
	.align		4
        /*0080*/ 	.byte	0x04, 0x46
        /*0082*/ 	.short	(.L_33 - .L_32)


	//   ....[0]....
.L_32:
        /*0084*/ 	.word	0x000013b0


	//----- nvinfo : EIATTR_MBARRIER_INSTR_OFFSETS
	.align		4
.L_33:
        /*0088*/ 	.byte	0x04, 0x39
        /*008a*/ 	.short	(.L_35 - .L_34)


	//   ....[0]....
.L_34:
        /*008c*/ 	.word	0x00000230
        /*0090*/ 	.word	0x000000ff
        /*0094*/ 	.word	0x00000000
        /*0098*/ 	.short	0x0100
        /*009a*/ 	.byte	0x08
	.zero		1


	//   ....[1]....
        /*009c*/ 	.word	0x00000240
        /*00a0*/ 	.word	0x000000ff
        /*00a4*/ 	.word	0x00000010
        /*00a8*/ 	.short	0x0100
        /*00aa*/ 	.byte	0x08
	.zero		1


	//   ....[2]....
        /*00ac*/ 	.word	0x00000250
        /*00b0*/ 	.word	0x000000ff
        /*00b4*/ 	.word	0x00000008
        /*00b8*/ 	.short	0x0100
        /*00ba*/ 	.byte	0x08
	.zero		1


	//   ....[3]....
        /*00bc*/ 	.word	0x00000260
        /*00c0*/ 	.word	0x000000ff
        /*00c4*/ 	.word	0x00000018
        /*00c8*/ 	.short	0x0100
        /*00ca*/ 	.byte	0x08
	.zero		1


	//   ....[4]....
        /*00cc*/ 	.word	0x00000690
        /*00d0*/ 	.word	0x000000ff
        /*00d4*/ 	.word	0x00000030
        /*00d8*/ 	.short	0x0100
        /*00da*/ 	.byte	0x06
	.zero		1


	//   ....[5]....
        /*00dc*/ 	.word	0x00000730
        /*00e0*/ 	.word	0x000000ff
        /*00e4*/ 	.word	0x00000038
        /*00e8*/ 	.short	0x0100
        /*00ea*/ 	.byte	0x06
	.zero		1


	//   ....[6]....
        /*00ec*/ 	.word	0x00001470
        /*00f0*/ 	.word	0x00000003
        /*00f4*/ 	.word	0x00000000
        /*00f8*/ 	.short	0x010a
        /*00fa*/ 	.byte	0x3f
	.zero		1


	//   ....[7]....
        /*00fc*/ 	.word	0x000014b0
        /*0100*/ 	.word	0x00000003
        /*0104*/ 	.word	0x00000000
        /*0108*/ 	.short	0x010a
        /*010a*/ 	.byte	0x3f
	.zero		1


	//   ....[8]....
        /*010c*/ 	.word	0x00002070
        /*0110*/ 	.word	0x00000004
        /*0114*/ 	.word	0x00000000
        /*0118*/ 	.short	0x010a
        /*011a*/ 	.byte	0x3f
	.zero		1


	//   ....[9]....
        /*011c*/ 	.word	0x000020b0
        /*0120*/ 	.word	0x00000004
        /*0124*/ 	.word	0x00000000
        /*0128*/ 	.short	0x010a
        /*012a*/ 	.byte	0x3f
	.zero		1


	//   ....[10]....
        /*012c*/ 	.word	0x00002af0
        /*0130*/ 	.word	0x00000004
        /*0134*/ 	.word	0x00000000
        /*0138*/ 	.short	0x0101
        /*013a*/ 	.byte	0x3f
	.zero		1


	//   ....[11]....
        /*013c*/ 	.word	0x00002cd0
        /*0140*/ 	.word	0x00000000
        /*0144*/ 	.word	0x00000000
        /*0148*/ 	.short	0x0101
        /*014a*/ 	.byte	0x3f
	.zero		1


	//   ....[12]....
        /*014c*/ 	.word	0x00004de0
        /*0150*/ 	.word	0x0000000f
        /*0154*/ 	.word	0x00000010
        /*0158*/ 	.short	0x010a
        /*015a*/ 	.byte	0x3f
	.zero		1


	//   ....[13]....
        /*015c*/ 	.word	0x000052d0
        /*0160*/ 	.word	0x00000004
        /*0164*/ 	.word	0x00000038
        /*0168*/ 	.short	0x0101
        /*016a*/ 	.byte	0x3f
	.zero		1


	//   ....[14]....
        /*016c*/ 	.word	0x00005a20
        /*0170*/ 	.word	0x00000007
        /*0174*/ 	.word	0x00000000
        /*0178*/ 	.short	0x010a
        /*017a*/ 	.byte	0x3f
	.zero		1


	//   ....[15]....
        /*017c*/ 	.word	0x00005aa0
        /*0180*/ 	.word	0x00000003
        /*0184*/ 	.word	0x00000000
        /*0188*/ 	.short	0x010a
        /*018a*/ 	.byte	0x3f
	.zero		1


	//   ....[16]....
        /*018c*/ 	.word	0x00005b00
        /*0190*/ 	.word	0x00000003
        /*0194*/ 	.word	0x00000000
        /*0198*/ 	.short	0x010a
        /*019a*/ 	.byte	0x3f
	.zero		1


	//   ....[17]....
        /*019c*/ 	.word	0x00005b50
        /*01a0*/ 	.word	0x00000004
        /*01a4*/ 	.word	0x00000000
        /*01a8*/ 	.short	0x010a
        /*01aa*/ 	.byte	0x3f
	.zero		1


	//   ....[18]....
        /*01ac*/ 	.word	0x00005c20
        /*01b0*/ 	.word	0x0000000f
        /*01b4*/ 	.word	0x00000010
        /*01b8*/ 	.short	0x010a
        /*01ba*/ 	.byte	0x3f
	.zero		1


	//   ....[19]....
        /*01bc*/ 	.word	0x00005cf0
        /*01c0*/ 	.word	0x00000007
        /*01c4*/ 	.word	0x00000000
        /*01c8*/ 	.short	0x010a
        /*01ca*/ 	.byte	0x3f
	.zero		1


	//----- nvinfo : EIATTR_NUM_MBARRIERS
	.align		4
.L_35:
        /*01cc*/ 	.byte	0x03, 0x38
        /*01ce*/ 	.short	0x0006


	//----- nvinfo : EIATTR_EXIT_INSTR_OFFSETS
	.align		4
        /*01d0*/ 	.byte	0x04, 0x1c
        /*01d2*/ 	.short	(.L_37 - .L_36)


	//   ....[0]....
.L_36:
        /*01d4*/ 	.word	0x00000910


	//   ....[1]....
        /*01d8*/ 	.word	0x00001120


	//   ....[2]....
        /*01dc*/ 	.word	0x000045f0


	//   ....[3]....
        /*01e0*/ 	.word	0x00004b50


	//   ....[4]....
        /*01e4*/ 	.word	0x00005af0


	//----- nvinfo : EIATTR_MAX_THREADS
	.align		4
.L_37:
        /*01e8*/ 	.byte	0x04, 0x05
        /*01ea*/ 	.short	(.L_39 - .L_38)
.L_38:
        /*01ec*/ 	.word	0x00000180
        /*01f0*/ 	.word	0x00000001
        /*01f4*/ 	.word	0x00000001


	//----- nvinfo : EIATTR_CRS_STACK_SIZE
	.align		4
.L_39:
        /*01f8*/ 	.byte	0x04, 0x1e
        /*01fa*/ 	.short	(.L_41 - .L_40)
.L_40:
        /*01fc*/ 	.word	0x00000000


	//----- nvinfo : EIATTR_CBANK_PARAM_SIZE
	.align		4
.L_41:
        /*0200*/ 	.byte	0x03, 0x19
        /*0202*/ 	.short	0x0470


	//----- nvinfo : EIATTR_PARAM_CBANK
	.align		4
        /*0204*/ 	.byte	0x04, 0x0a
        /*0206*/ 	.short	(.L_43 - .L_42)
	.align		4
.L_42:
        /*0208*/ 	.word	index@(.nv.constant0._ZN7cutlass13device_kernelINS_4gemm6kernel13GemmUniversalIN4cute5tupleIJiiiiEEENS1_10collective13CollectiveMmaINS1_34MainloopSm90TmaGmmaWarpSpecializedILi2ENS5_IJNS4_1CILi2EEENSA_ILi1EEESC_EEENS1_35KernelTmaWarpSpecializedCooperativeEEENS5_IJNSA_ILi384EEENSA_ILi8EEENSA_ILi256EEEEEEaNS5_IJlSC_lEEEaSK_NS4_8TiledMMAINS4_8MMA_AtomIJNS4_4SM904GMMA25MMA_64x8x32_S32S8S8_SS_TNEEEENS4_6LayoutISD_NS5_IJSC_NSA_ILi0EEESS_EEEEENS5_IJNS4_10UnderscoreESV_SV_EEEEENS4_13SM90_TMA_LOADENS4_14ComposedLayoutINS4_7SwizzleILi3ELi4ELi3EEENS4_18smem_ptr_flag_bitsILi8EEENSR_INS5_IJSH_NSA_ILi128EEEEEENS5_IJS14_SC_EEEEEEEvNS4_8identityENS4_23SM90_TMA_LOAD_MULTICASTES18_vS19_EENS_8epilogue10collective6detail29Sm90TmaWarpSpecializedAdapterINS1D_15DefaultEpilogueIaSK_SK_NS1C_6thread17LinearCombinationIaLi1EiiLNS1H_9ScaleType4KindE0ELNS_15FloatRoundStyleE2EaEENS1_15EpilogueDefaultEEEEEvvEEEEvNT_6ParamsE)
        /*020c*/ 	.short	0x0210
        /*020e*/ 	.short	0x0470


	//----- nvinfo : EIATTR_SW_WAR
	.align		4
.L_43:
        /*0210*/ 	.byte	0x04, 0x36
        /*0212*/ 	.short	(.L_45 - .L_44)
.L_44:
        /*0214*/ 	.word	0x00000008
.L_45:


//--------------------- .nv.callgraph             --------------------------
	.section	.nv.callgraph,"",@"SHT_CUDA_CALLGRAPH"
	.align	4
	.sectionentsize	8
	.align		4
        /*0000*/ 	.word	0x00000000
	.align		4
        /*0004*/ 	.word	0xffffffff
	.align		4
        /*0008*/ 	.word	index@(_ZN7cutlass13device_kernelINS_4gemm6kernel13GemmUniversalIN4cute5tupleIJiiiiEEENS1_10collective13CollectiveMmaINS1_34MainloopSm90TmaGmmaWarpSpecializedILi2ENS5_IJNS4_1CILi2EEENSA_ILi1EEESC_EEENS1_35KernelTmaWarpSpecializedCooperativeEEENS5_IJNSA_ILi384EEENSA_ILi8EEENSA_ILi256EEEEEEaNS5_IJlSC_lEEEaSK_NS4_8TiledMMAINS4_8MMA_AtomIJNS4_4SM904GMMA25MMA_64x8x32_S32S8S8_SS_TNEEEENS4_6LayoutISD_NS5_IJSC_NSA_ILi0EEESS_EEEEENS5_IJNS4_10UnderscoreESV_SV_EEEEENS4_13SM90_TMA_LOADENS4_14ComposedLayoutINS4_7SwizzleILi3ELi4ELi3EEENS4_18smem_ptr_flag_bitsILi8EEENSR_INS5_IJSH_NSA_ILi128EEEEEENS5_IJS14_SC_EEEEEEEvNS4_8identityENS4_23SM90_TMA_LOAD_MULTICASTES18_vS19_EENS_8epilogue10collective6detail29Sm90TmaWarpSpecializedAdapterINS1D_15DefaultEpilogueIaSK_SK_NS1C_6thread17LinearCombinationIaLi1EiiLNS1H_9ScaleType4KindE0ELNS_15FloatRoundStyleE2EaEENS1_15EpilogueDefaultEEEEEvvEEEEvNT_6ParamsE)
	.align		4
        /*000c*/ 	.word	index@(__assertfail)
	.align		4
        /*0010*/ 	.word	0x00000000
	.align		4
        /*0014*/ 	.word	0xfffffffe
	.align		4
        /*0018*/ 	.word	0x00000000
	.align		4
        /*001c*/ 	.word	0xfffffffd
	.align		4
        /*0020*/ 	.word	0x00000000
	.align		4
        /*0024*/ 	.word	0xfffffffc


//--------------------- .nv.constant4             --------------------------
	.section	.nv.constant4,"a",@progbits
	.align	8
	.align		8
.nv.constant4:
        /*0000*/ 	.dword	__assertfail
	.align		8
        /*0008*/ 	.dword	__unnamed_1
	.align		8
        /*0010*/ 	.dword	_ZN40_INTERNAL_8248d1fe_4_k_cu_15a9267a_112564cuda3std3__45__cpo5beginE
	.align		8
        /*0018*/ 	.dword	_ZN40_INTERNAL_8248d1fe_4_k_cu_15a9267a_112564cuda3std3__45__cpo3endE
	.align		8
        /*0020*/ 	.dword	_ZN40_INTERNAL_8248d1fe_4_k_cu_15a9267a_112564cuda3std3__45__cpo6cbeginE
	.align		8
        /*0028*/ 	.dword	_ZN40_INTERNAL_8248d1fe_4_k_cu_15a9267a_112564cuda3std3__45__cpo4cendE
	.align		8
        /*0030*/ 	.dword	_ZN40_INTERNAL_8248d1fe_4_k_cu_15a9267a_112564cuda3std3__442_GLOBAL__N__8248d1fe_4_k_cu_15a9267a_112566ignoreE
	.align		8
        /*0038*/ 	.dword	_ZN40_INTERNAL_8248d1fe_4_k_cu_15a9267a_112564cuda3std3__419piecewise_constructE
	.align		8
        /*0040*/ 	.dword	_ZN40_INTERNAL_8248d1fe_4_k_cu_15a9267a_112564cuda3std3__48in_placeE
	.align		8
        /*0048*/ 	.dword	_ZN40_INTERNAL_8248d1fe_4_k_cu_15a9267a_112564cuda3std6ranges3__45__cpo4swapE
	.align		8
        /*0050*/ 	.dword	_ZN40_INTERNAL_8248d1fe_4_k_cu_15a9267a_112564cuda3std6ranges3__45__cpo9iter_moveE
	.align		8
        /*0058*/ 	.dword	_ZN40_INTERNAL_8248d1fe_4_k_cu_15a9267a_112564cute7productE
	.align		8
        /*0060*/ 	.dword	_ZN40_INTERNAL_8248d1fe_4_k_cu_15a9267a_112564cute1_E
	.align		8
        /*0068*/ 	.dword	$str$22
	.align		8
        /*0070*/ 	.dword	$str$23


//--------------------- .text._ZN7cutlass13device_kernelINS_4gemm6kernel13GemmUniversalIN4cute5tupleIJiiiiEEENS1_10collective13CollectiveMmaINS1_34MainloopSm90TmaGmmaWarpSpecializedILi2ENS5_IJNS4_1CILi2EEENSA_ILi1EEESC_EEENS1_35KernelTmaWarpSpecializedCooperativeEEENS5_IJNSA_ILi384EEENSA_ILi8EEENSA_ILi256EEEEEEaNS5_IJlSC_lEEEaSK_NS4_8TiledMMAINS4_8MMA_AtomIJNS4_4SM904GMMA25MMA_64x8x32_S32S8S8_SS_TNEEEENS4_6LayoutISD_NS5_IJSC_NSA_ILi0EEESS_EEEEENS5_IJNS4_10UnderscoreESV_SV_EEEEENS4_13SM90_TMA_LOADENS4_14ComposedLayoutINS4_7SwizzleILi3ELi4ELi3EEENS4_18smem_ptr_flag_bitsILi8EEENSR_INS5_IJSH_NSA_ILi128EEEEEENS5_IJS14_SC_EEEEEEEvNS4_8identityENS4_23SM90_TMA_LOAD_MULTICASTES18_vS19_EENS_8epilogue10collective6detail29Sm90TmaWarpSpecializedAdapterINS1D_15DefaultEpilogueIaSK_SK_NS1C_6thread17LinearCombinationIaLi1EiiLNS1H_9ScaleType4KindE0ELNS_15FloatRoundStyleE2EaEENS1_15EpilogueDefaultEEEEEvvEEEEvNT_6ParamsE --------------------------
	.section	.text._ZN7cutlass13device_kernelINS_4gemm6kernel13GemmUniversalIN4cute5tupleIJiiiiEEENS1_10collective13CollectiveMmaINS1_34MainloopSm90TmaGmmaWarpSpecializedILi2ENS5_IJNS4_1CILi2EEENSA_ILi1EEESC_EEENS1_35KernelTmaWarpSpecializedCooperativeEEENS5_IJNSA_ILi384EEENSA_ILi8EEENSA_ILi256EEEEEEaNS5_IJlSC_lEEEaSK_NS4_8TiledMMAINS4_8MMA_AtomIJNS4_4SM904GMMA25MMA_64x8x32_S32S8S8_SS_TNEEEENS4_6LayoutISD_NS5_IJSC_NSA_ILi0EEESS_EEEEENS5_IJNS4_10UnderscoreESV_SV_EEEEENS4_13SM90_TMA_LOADENS4_14ComposedLayoutINS4_7SwizzleILi3ELi4ELi3EEENS4_18smem_ptr_flag_bitsILi8EEENSR_INS5_IJSH_NSA_ILi128EEEEEENS5_IJS14_SC_EEEEEEEvNS4_8identityENS4_23SM90_TMA_LOAD_MULTICASTES18_vS19_EENS_8epilogue10collective6detail29Sm90TmaWarpSpecializedAdapterINS1D_15DefaultEpilogueIaSK_SK_NS1C_6thread17LinearCombinationIaLi1EiiLNS1H_9ScaleType4KindE0ELNS_15FloatRoundStyleE2EaEENS1_15EpilogueDefaultEEEEEvvEEEEvNT_6ParamsE,"ax",@progbits
	.align	128
.text._ZN7cutlass13device_kernelINS_4gemm6kernel13GemmUniversalIN4cute5tupleIJiiiiEEENS1_10collective13CollectiveMmaINS1_34MainloopSm90TmaGmmaWarpSpecializedILi2ENS5_IJNS4_1CILi2EEENSA_ILi1EEESC_EEENS1_35KernelTmaWarpSpecializedCooperativeEEENS5_IJNSA_ILi384EEENSA_ILi8EEENSA_ILi256EEEEEEaNS5_IJlSC_lEEEaSK_NS4_8TiledMMAINS4_8MMA_AtomIJNS4_4SM904GMMA25MMA_64x8x32_S32S8S8_SS_TNEEEENS4_6LayoutISD_NS5_IJSC_NSA_ILi0EEESS_EEEEENS5_IJNS4_10UnderscoreESV_SV_EEEEENS4_13SM90_TMA_LOADENS4_14ComposedLayoutINS4_7SwizzleILi3ELi4ELi3EEENS4_18smem_ptr_flag_bitsILi8EEENSR_INS5_IJSH_NSA_ILi128EEEEEENS5_IJS14_SC_EEEEEEEvNS4_8identityENS4_23SM90_TMA_LOAD_MULTICASTES18_vS19_EENS_8epilogue10collective6detail29Sm90TmaWarpSpecializedAdapterINS1D_15DefaultEpilogueIaSK_SK_NS1C_6thread17LinearCombinationIaLi1EiiLNS1H_9ScaleType4KindE0ELNS_15FloatRoundStyleE2EaEENS1_15EpilogueDefaultEEEEEvvEEEEvNT_6ParamsE:
        .type           _ZN7cutlass13device_kernelINS_4gemm6kernel13GemmUniversalIN4cute5tupleIJiiiiEEENS1_10collective13CollectiveMmaINS1_34MainloopSm90TmaGmmaWarpSpecializedILi2ENS5_IJNS4_1CILi2EEENSA_ILi1EEESC_EEENS1_35KernelTmaWarpSpecializedCooperativeEEENS5_IJNSA_ILi384EEENSA_ILi8EEENSA_ILi256EEEEEEaNS5_IJlSC_lEEEaSK_NS4_8TiledMMAINS4_8MMA_AtomIJNS4_4SM904GMMA25MMA_64x8x32_S32S8S8_SS_TNEEEENS4_6LayoutISD_NS5_IJSC_NSA_ILi0EEESS_EEEEENS5_IJNS4_10UnderscoreESV_SV_EEEEENS4_13SM90_TMA_LOADENS4_14ComposedLayoutINS4_7SwizzleILi3ELi4ELi3EEENS4_18smem_ptr_flag_bitsILi8EEENSR_INS5_IJSH_NSA_ILi128EEEEEENS5_IJS14_SC_EEEEEEEvNS4_8identityENS4_23SM90_TMA_LOAD_MULTICASTES18_vS19_EENS_8epilogue10collective6detail29Sm90TmaWarpSpecializedAdapterINS1D_15DefaultEpilogueIaSK_SK_NS1C_6thread17LinearCombinationIaLi1EiiLNS1H_9ScaleType4KindE0ELNS_15FloatRoundStyleE2EaEENS1_15EpilogueDefaultEEEEEvvEEEEvNT_6ParamsE,@function
        .size           _ZN7cutlass13device_kernelINS_4gemm6kernel13GemmUniversalIN4cute5tupleIJiiiiEEENS1_10collective13CollectiveMmaINS1_34MainloopSm90TmaGmmaWarpSpecializedILi2ENS5_IJNS4_1CILi2EEENSA_ILi1EEESC_EEENS1_35KernelTmaWarpSpecializedCooperativeEEENS5_IJNSA_ILi384EEENSA_ILi8EEENSA_ILi256EEEEEEaNS5_IJlSC_lEEEaSK_NS4_8TiledMMAINS4_8MMA_AtomIJNS4_4SM904GMMA25MMA_64x8x32_S32S8S8_SS_TNEEEENS4_6LayoutISD_NS5_IJSC_NSA_ILi0EEESS_EEEEENS5_IJNS4_10UnderscoreESV_SV_EEEEENS4_13SM90_TMA_LOADENS4_14ComposedLayoutINS4_7SwizzleILi3ELi4ELi3EEENS4_18smem_ptr_flag_bitsILi8EEENSR_INS5_IJSH_NSA_ILi128EEEEEENS5_IJS14_SC_EEEEEEEvNS4_8identityENS4_23SM90_TMA_LOAD_MULTICASTES18_vS19_EENS_8epilogue10collective6detail29Sm90TmaWarpSpecializedAdapterINS1D_15DefaultEpilogueIaSK_SK_NS1C_6thread17LinearCombinationIaLi1EiiLNS1H_9ScaleType4KindE0ELNS_15FloatRoundStyleE2EaEENS1_15EpilogueDefaultEEEEEvvEEEEvNT_6ParamsE,(.L_x_77 - _ZN7cutlass13device_kernelINS_4gemm6kernel13GemmUniversalIN4cute5tupleIJiiiiEEENS1_10collective13CollectiveMmaINS1_34MainloopSm90TmaGmmaWarpSpecializedILi2ENS5_IJNS4_1CILi2EEENSA_ILi1EEESC_EEENS1_35KernelTmaWarpSpecializedCooperativeEEENS5_IJNSA_ILi384EEENSA_ILi8EEENSA_ILi256EEEEEEaNS5_IJlSC_lEEEaSK_NS4_8TiledMMAINS4_8MMA_AtomIJNS4_4SM904GMMA25MMA_64x8x32_S32S8S8_SS_TNEEEENS4_6LayoutISD_NS5_IJSC_NSA_ILi0EEESS_EEEEENS5_IJNS4_10UnderscoreESV_SV_EEEEENS4_13SM90_TMA_LOADENS4_14ComposedLayoutINS4_7SwizzleILi3ELi4ELi3EEENS4_18smem_ptr_flag_bitsILi8EEENSR_INS5_IJSH_NSA_ILi128EEEEEENS5_IJS14_SC_EEEEEEEvNS4_8identityENS4_23SM90_TMA_LOAD_MULTICASTES18_vS19_EENS_8epilogue10collective6detail29Sm90TmaWarpSpecializedAdapterINS1D_15DefaultEpilogueIaSK_SK_NS1C_6thread17LinearCombinationIaLi1EiiLNS1H_9ScaleType4KindE0ELNS_15FloatRoundStyleE2EaEENS1_15EpilogueDefaultEEEEEvvEEEEvNT_6ParamsE)
        .other          _ZN7cutlass13device_kernelINS_4gemm6kernel13GemmUniversalIN4cute5tupleIJiiiiEEENS1_10collective13CollectiveMmaINS1_34MainloopSm90TmaGmmaWarpSpecializedILi2ENS5_IJNS4_1CILi2EEENSA_ILi1EEESC_EEENS1_35KernelTmaWarpSpecializedCooperativeEEENS5_IJNSA_ILi384EEENSA_ILi8EEENSA_ILi256EEEEEEaNS5_IJlSC_lEEEaSK_NS4_8TiledMMAINS4_8MMA_AtomIJNS4_4SM904GMMA25MMA_64x8x32_S32S8S8_SS_TNEEEENS4_6LayoutISD_NS5_IJSC_NSA_ILi0EEESS_EEEEENS5_IJNS4_10UnderscoreESV_SV_EEEEENS4_13SM90_TMA_LOADENS4_14ComposedLayoutINS4_7SwizzleILi3ELi4ELi3EEENS4_18smem_ptr_flag_bitsILi8EEENSR_INS5_IJSH_NSA_ILi128EEEEEENS5_IJS14_SC_EEEEEEEvNS4_8identityENS4_23SM90_TMA_LOAD_MULTICASTES18_vS19_EENS_8epilogue10collective6detail29Sm90TmaWarpSpecializedAdapterINS1D_15DefaultEpilogueIaSK_SK_NS1C_6thread17LinearCombinationIaLi1EiiLNS1H_9ScaleType4KindE0ELNS_15FloatRoundStyleE2EaEENS1_15EpilogueDefaultEEEEEvvEEEEvNT_6ParamsE,@"STO_CUDA_ENTRY STV_DEFAULT"
_ZN7cutlass13device_kernelINS_4gemm6kernel13GemmUniversalIN4cute5tupleIJiiiiEEENS1_10collective13CollectiveMmaINS1_34MainloopSm90TmaGmmaWarpSpecializedILi2ENS5_IJNS4_1CILi2EEENSA_ILi1EEESC_EEENS1_35KernelTmaWarpSpecializedCooperativeEEENS5_IJNSA_ILi384EEENSA_ILi8EEENSA_ILi256EEEEEEaNS5_IJlSC_lEEEaSK_NS4_8TiledMMAINS4_8MMA_AtomIJNS4_4SM904GMMA25MMA_64x8x32_S32S8S8_SS_TNEEEENS4_6LayoutISD_NS5_IJSC_NSA_ILi0EEESS_EEEEENS5_IJNS4_10UnderscoreESV_SV_EEEEENS4_13SM90_TMA_LOADENS4_14ComposedLayoutINS4_7SwizzleILi3ELi4ELi3EEENS4_18smem_ptr_flag_bitsILi8EEENSR_INS5_IJSH_NSA_ILi128EEEEEENS5_IJS14_SC_EEEEEEEvNS4_8identityENS4_23SM90_TMA_LOAD_MULTICASTES18_vS19_EENS_8epilogue10collective6detail29Sm90TmaWarpSpecializedAdapterINS1D_15DefaultEpilogueIaSK_SK_NS1C_6thread17LinearCombinationIaLi1EiiLNS1H_9ScaleType4KindE0ELNS_15FloatRoundStyleE2EaEENS1_15EpilogueDefaultEEEEEvvEEEEvNT_6ParamsE:
[----:B------:R-:W0:Y:S01]  /*0000*/  LDC R1, c[0x0][0x28] ;  /* 0x00000a00ff017b82 */ /* 0x000e220000000800 */
[----:B------:R-:W1:Y:S01]  /*0010*/  S2R R16, SR_TID.X ;  /* 0x0000000000107919 */ /* 0x000e620000002100 */
[----:B------:R-:W-:Y:S01]  /*0020*/  ELECT P0, URZ, PT ;  /* 0x00000000003f782f */ /* 0x000fe20003800000 */
[----:B------:R-:W-:Y:S01]  /*0030*/  BSSY B0, `(.L_x_0) ;  /* 0x000000f000007945 */ /* 0x000fe20003800000 */
[--C-:B-1----:R-:W-:Y:S02]  /*0040*/  SHF.R.U32.HI R0, RZ, 0x5, R16.reuse ;  /* 0x00000005ff007819 */ /* 0x102fe40000011610 */
[----:B------:R-:W-:-:S03]  /*0050*/  SHF.R.U32.HI R2, RZ, 0x7, R16 ;  /* 0x00000007ff027819 */ /* 0x000fc60000011610 */
[----:B------:R-:W1:Y:S04]  /*0060*/  SHFL.IDX PT, R3, R0, RZ, 0x1f ;  /* 0x00001fff00037589 */ /* 0x000e6800000e0000 */
[----:B------:R2:W3:Y:S01]  /*0070*/  SHFL.IDX PT, R6, R2, RZ, 0x1f ;  /* 0x00001fff02067589 */ /* 0x0004e200000e0000 */
[----:B-1----:R-:W-:-:S13]  /*0080*/  ISETP.NE.OR P0, PT, R3, RZ, !P0 ;  /* 0x000000ff0300720c */ /* 0x002fda0004705670 */
[----:B0-23--:R-:W-:Y:S05]  /*0090*/  @P0 BRA `(.L_x_1) ;  /* 0x0000000000200947 */ /* 0x00dfea0003800000 */
[----:B------:R-:W-:Y:S02]  /*00a0*/  ULDC.64 UR4, c[0x0][0x198] ;  /* 0x0000660000047ab9 */ /* 0x000fe40000000a00 */
[----:B------:R-:W-:Y:S02]  /*00b0*/  UIADD3 UR6, UP0, UR4, 0xf0, URZ ;  /* 0x000000f004067890 */ /* 0x000fe4000ff1e03f */
[----:B------:R-:W-:Y:S02]  /*00c0*/  UIADD3 UR4, UP1, UR4, 0x1f0, URZ ;  /* 0x000001f004047890 */ /* 0x000fe4000ff3e03f */
[----:B------:R-:W-:Y:S02]  /*00d0*/  UIADD3.X UR7, URZ, UR5, URZ, UP0, !UPT ;  /* 0x000000053f077290 */ /* 0x000fe400087fe43f */
[----:B------:R-:W-:-:S07]  /*00e0*/  UIADD3.X UR5, URZ, UR5, URZ, UP1, !UPT ;  /* 0x000000053f057290 */ /* 0x000fce0008ffe43f */
[----:B------:R0:W-:Y:S02]  /*00f0*/  UTMACCTL.PF [UR6] ;  /* 0x00000000060079b9 */ /* 0x0001e40008040000 */
[----:B------:R0:W-:Y:S02]  /*0100*/  UTMACCTL.PF [UR4] ;  /* 0x00000000040079b9 */ /* 0x0001e40008040000 */
[----:B0-----:R-:W-:Y:S01]  /*0110*/  NOP ;  /* 0x0000000000007918 */ /* 0x001fe20000000000 */
.L_x_1:
[----:B------:R-:W-:Y:S05]  /*0120*/  BSYNC B0 ;  /* 0x0000000000007941 */ /* 0x000fea0003800000 */
.L_x_0:
[----:B------:R-:W0:Y:S02]  /*0130*/  SHFL.IDX PT, R4, R0, RZ, 0x1f ;  /* 0x00001fff00047589 */ /* 0x000e2400000e0000 */
[----:B0-----:R-:W-:-:S13]  /*0140*/  ISETP.NE.AND P0, PT, R4, RZ, PT ;  /* 0x000000ff0400720c */ /* 0x001fda0003f05270 */
[----:B------:R-:W-:Y:S05]  /*0150*/  @P0 BRA `(.L_x_2) ;  /* 0x0000000000480947 */ /* 0x000fea0003800000 */
[----:B------:R-:W0:Y:S01]  /*0160*/  S2UR UR8, SR_CgaCtaId ;  /* 0x00000000000879c3 */ /* 0x000e220000008800 */
[----:B------:R-:W-:Y:S01]  /*0170*/  UMOV UR4, 0x400 ;  /* 0x0000040000047882 */ /* 0x000fe20000000000 */
[----:B------:R-:W-:Y:S01]  /*0180*/  UMOV UR5, 0x1 ;  /* 0x0000000100057882 */ /* 0x000fe20000000000 */
[----:B------:R-:W-:Y:S01]  /*0190*/  UMOV UR6, 0x4 ;  /* 0x0000000400067882 */ /* 0x000fe20000000000 */
[----:B------:R-:W-:Y:S01]  /*01a0*/  ELECT P0, URZ, PT ;  /* 0x00000000003f782f */ /* 0x000fe20003800000 */
[----:B------:R-:W-:-:S04]  /*01b0*/  UIADD3 UR6, -UR6, 0x100000, URZ ;  /* 0x0010000006067890 */ /* 0x000fc8000fffe13f */
[----:B------:R-:W-:Y:S02]  /*01c0*/  USHF.L.U32 UR7, UR6, 0xb, URZ ;  /* 0x0000000b06077899 */ /* 0x000fe4000800063f */
[----:B------:R-:W-:Y:S02]  /*01d0*/  USHF.L.U32 UR6, UR6, 0x1, URZ ;  /* 0x0000000106067899 */ /* 0x000fe4000800063f */
[----:B0-----:R-:W-:Y:S02]  /*01e0*/  ULEA UR8, UR8, UR4, 0x18 ;  /* 0x0000000408087291 */ /* 0x001fe4000f8ec03f */
[----:B------:R-:W-:-:S04]  /*01f0*/  UIADD3 UR4, -UR5, 0x100000, URZ ;  /* 0x0010000005047890 */ /* 0x000fc8000fffe13f */
[----:B------:R-:W-:Y:S02]  /*0200*/  USHF.L.U32 UR5, UR4, 0xb, URZ ;  /* 0x0000000b04057899 */ /* 0x000fe4000800063f */
[----:B------:R-:W-:Y:S01]  /*0210*/  USHF.L.U32 UR4, UR4, 0x1, URZ ;  /* 0x0000000104047899 */ /* 0x000fe2000800063f */
[----:B------:R-:W0:Y:S11]  /*0220*/  FENCE.VIEW.ASYNC.S ;  /* 0x00000000000073c6 */ /* 0x000e360000000000 */
[----:B0-----:R0:W1:Y:S01]  /*0230*/  SYNCS.EXCH.64 URZ, [UR8], UR4 ;  /* 0x00000004083f75b2 */ /* 0x0010620008000100 */
[----:B------:R0:W2:Y:S01]  /*0240*/  SYNCS.EXCH.64 URZ, [UR8+0x10], UR6 ;  /* 0x00001006083f75b2 */ /* 0x0000a20008000100 */
[----:B------:R0:W3:Y:S01]  /*0250*/  SYNCS.EXCH.64 URZ, [UR8+0x8], UR4 ;  /* 0x00000804083f75b2 */ /* 0x0000e20008000100 */
[----:B------:R0:W4:Y:S01]  /*0260*/  SYNCS.EXCH.64 URZ, [UR8+0x18], UR6 ;  /* 0x00001806083f75b2 */ /* 0x0001220008000100 */
[----:B------:R-:W-:Y:S01]  /*0270*/  NOP ;  /* 0x0000000000007918 */ /* 0x000fe20000000000 */
.L_x_2:
[----:B------:R-:W-:Y:S01]  /*0280*/  SHF.R.S32.HI R5, RZ, 0x1f, R16 ;  /* 0x0000001fff057819 */ /* 0x000fe20000011410 */
[----:B------:R-:W5:Y:S01]  /*0290*/  SHFL.IDX PT, R0, R0, RZ, 0x1f ;  /* 0x00001fff00007589 */ /* 0x000f6200000e0000 */
[----:B0-----:R-:W0:Y:S01]  /*02a0*/  S2UR UR8, SR_CTAID.X ;  /* 0x00000000000879c3 */ /* 0x001e220000002500 */
[----:B------:R-:W-:Y:S02]  /*02b0*/  ELECT P0, URZ, PT ;  /* 0x00000000003f782f */ /* 0x000fe40003800000 */
[----:B------:R-:W-:Y:S01]  /*02c0*/  LEA.HI R5, R5, R16, RZ, 0x7 ;  /* 0x0000001005057211 */ /* 0x000fe200078f38ff */
[----:B------:R-:W1:Y:S01]  /*02d0*/  S2R R2, SR_CTAID.Y ;  /* 0x0000000000027919 */ /* 0x000e620000002600 */
[----:B------:R-:W-:Y:S01]  /*02e0*/  SHF.R.S32.HI R9, RZ, 0x1f, R4 ;  /* 0x0000001fff097819 */ /* 0x000fe20000011404 */
[----:B------:R-:W-:Y:S01]  /*02f0*/  ULDC UR4, c[0x0][0x150] ;  /* 0x0000540000047ab9 */ /* 0x000fe20000000800 */
[----:B------:R-:W-:Y:S01]  /*0300*/  LOP3.LUT R5, R5, 0xffffff80, RZ, 0xc0, !PT ;  /* 0xffffff8005057812 */ /* 0x000fe200078ec0ff */
[----:B------:R-:W-:Y:S01]  /*0310*/  NOP ;  /* 0x0000000000007918 */ /* 0x000fe20000000000 */
[----:B------:R-:W-:Y:S01]  /*0320*/  LEA.HI R9, R9, R4, RZ, 0x2 ;  /* 0x0000000409097211 */ /* 0x000fe200078f10ff */
[----:B------:R-:W2:Y:S01]  /*0330*/  LDC R10, c[0x0][0x144] ;  /* 0x00005100ff0a7b82 */ /* 0x000ea20000000800 */
[----:B------:R-:W-:Y:S01]  /*0340*/  NOP ;  /* 0x0000000000007918 */ /* 0x000fe20000000000 */
[----:B------:R-:W-:Y:S01]  /*0350*/  IMAD.IADD R7, R16, 0x1, -R5 ;  /* 0x0000000110077824 */ /* 0x000fe200078e0a05 */
[----:B------:R-:W-:Y:S01]  /*0360*/  LOP3.LUT R9, R9, 0x3ffffffc, RZ, 0xc0, !PT ;  /* 0x3ffffffc09097812 */ /* 0x000fe200078ec0ff */
[----:B------:R-:W-:Y:S01]  /*0370*/  IMAD.MOV.U32 R24, RZ, RZ, 0x1 ;  /* 0x00000001ff187424 */ /* 0x000fe200078e00ff */
[----:B------:R-:W-:-:S02]  /*0380*/  ISETP.NE.AND P3, PT, R6, RZ, PT ;  /* 0x000000ff0600720c */ /* 0x000fc40003f65270 */
[----:B------:R-:W-:Y:S01]  /*0390*/  SHF.R.S32.HI R8, RZ, 0x1f, R7 ;  /* 0x0000001fff087819 */ /* 0x000fe20000011407 */
[----:B------:R-:W-:Y:S01]  /*03a0*/  IMAD.IADD R4, R4, 0x1, -R9 ;  /* 0x0000000104047824 */ /* 0x000fe200078e0a09 */
[----:B------:R-:W3:Y:S02]  /*03b0*/  LDC R12, c[0x0][0x140] ;  /* 0x00005000ff0c7b82 */ /* 0x000ee40000000800 */
[----:B------:R-:W-:Y:S02]  /*03c0*/  LEA.HI R8, R8, R7, RZ, 0x3 ;  /* 0x0000000708087211 */ /* 0x000fe400078f18ff */
[----:B-----5:R-:W-:Y:S02]  /*03d0*/  ISETP.NE.OR P0, PT, R0, RZ, !P0 ;  /* 0x000000ff0000720c */ /* 0x020fe40004705670 */
[--C-:B------:R-:W-:Y:S02]  /*03e0*/  SHF.R.S32.HI R0, RZ, 0x3, R8.reuse ;  /* 0x00000003ff007819 */ /* 0x100fe40000011408 */
[----:B------:R-:W-:-:S02]  /*03f0*/  SHF.R.S32.HI R5, RZ, 0x1f, R8 ;  /* 0x0000001fff057819 */ /* 0x000fc40000011408 */
[----:B0-----:R-:W-:Y:S02]  /*0400*/  I2FP.F32.U32 R8, UR8 ;  /* 0x0000000800087c45 */ /* 0x001fe40008201000 */
[----:B------:R-:W-:-:S03]  /*0410*/  LEA.HI R5, R5, R0, RZ, 0x2 ;  /* 0x0000000005057211 */ /* 0x000fc600078f10ff */
[----:B------:R-:W-:Y:S01]  /*0420*/  FMUL R8, R8, UR4 ;  /* 0x0000000408087c20 */ /* 0x000fe20008400000 */
[----:B------:R-:W-:Y:S01]  /*0430*/  LOP3.LUT R5, R5, 0xfffffffc, RZ, 0xc0, !PT ;  /* 0xfffffffc05057812 */ /* 0x000fe200078ec0ff */
[----:B------:R-:W-:Y:S01]  /*0440*/  VOTEU.ALL UP0, P0 ;  /* 0x00000000003f7886 */ /* 0x000fe20000000000 */
[----:B------:R-:W-:Y:S01]  /*0450*/  ULDC UR4, c[0x0][0x154] ;  /* 0x0000550000047ab9 */ /* 0x000fe20000000800 */
[----:B------:R-:W-:Y:S02]  /*0460*/  VOTEU.ALL UP1, P0 ;  /* 0x00000000003f7886 */ /* 0x000fe40000020000 */
[----:B------:R-:W0:Y:S01]  /*0470*/  F2I.U32.TRUNC.NTZ R8, R8 ;  /* 0x0000000800087305 */ /* 0x000e22000020f000 */
[----:B------:R-:W-:Y:S01]  /*0480*/  IMAD.IADD R5, R0, 0x1, -R5 ;  /* 0x0000000100057824 */ /* 0x000fe200078e0a05 */
[----:B------:R-:W5:Y:S01]  /*0490*/  @!UP0 S2UR UR7, SR_CgaCtaId ;  /* 0x00000000000789c3 */ /* 0x000f620000008800 */
[----:B------:R-:W-:Y:S01]  /*04a0*/  @!UP0 UMOV UR6, 0x400 ;  /* 0x0000040000068882 */ /* 0x000fe20000000000 */
[----:B---3--:R-:W-:Y:S01]  /*04b0*/  ISETP.EQ.U32.AND P2, PT, R12, 0x1, PT ;  /* 0x000000010c00780c */ /* 0x008fe20003f42070 */
[----:B------:R-:W-:Y:S01]  /*04c0*/  IMAD R23, R4, 0x4, R5 ;  /* 0x0000000404177824 */ /* 0x000fe200078e0205 */
[----:B-1----:R-:W-:-:S04]  /*04d0*/  I2FP.F32.U32 R4, R2 ;  /* 0x0000000200047245 */ /* 0x002fc80000201000 */
[----:B------:R-:W-:Y:S01]  /*04e0*/  LEA.HI R0, R23, R23, RZ, 0x1 ;  /* 0x0000001717007211 */ /* 0x000fe200078f08ff */
[----:B------:R-:W-:Y:S01]  /*04f0*/  FMUL R11, R4, UR4 ;  /* 0x00000004040b7c20 */ /* 0x000fe20008400000 */
[----:B------:R-:W1:Y:S01]  /*0500*/  LDC R5, c[0x0][0x148] ;  /* 0x00005200ff057b82 */ /* 0x000e620000000800 */
[----:B------:R-:W-:Y:S01]  /*0510*/  UMOV UR4, 0x20 ;  /* 0x0000002000047882 */ /* 0x000fe20000000000 */
[----:B0-----:R-:W-:Y:S01]  /*0520*/  IMAD.MOV R9, RZ, RZ, -R8 ;  /* 0x000000ffff097224 */ /* 0x001fe200078e0a08 */
[----:B------:R-:W-:Y:S02]  /*0530*/  LOP3.LUT R8, R0, 0xfffffffe, RZ, 0xc0, !PT ;  /* 0xfffffffe00087812 */ /* 0x000fe400078ec0ff */
[----:B------:R-:W0:Y:S01]  /*0540*/  F2I.U32.TRUNC.NTZ R11, R11 ;  /* 0x0000000b000b7305 */ /* 0x000e22000020f000 */
[----:B------:R-:W-:Y:S01]  /*0550*/  SHF.R.S32.HI R0, RZ, 0x1f, R3 ;  /* 0x0000001fff007819 */ /* 0x000fe20000011403 */
[----:B--2---:R-:W-:Y:S01]  /*0560*/  IMAD R4, R10, R9, UR8 ;  /* 0x000000080a047e24 */ /* 0x004fe2000f8e0209 */
[----:B------:R-:W-:-:S04]  /*0570*/  @!UP0 UIADD3 UR4, -UR4, 0x100000, URZ ;  /* 0x0010000004048890 */ /* 0x000fc8000fffe13f */
[----:B------:R-:W-:Y:S02]  /*0580*/  @!UP0 USHF.L.U32 UR5, UR4, 0xb, URZ ;  /* 0x0000000b04058899 */ /* 0x000fe4000800063f */
[----:B------:R-:W-:Y:S01]  /*0590*/  @!UP0 USHF.L.U32 UR4, UR4, 0x1, URZ ;  /* 0x0000000104048899 */ /* 0x000fe2000800063f */
[C---:B------:R-:W-:Y:S01]  /*05a0*/  IMAD.IADD R9, R23.reuse, 0x1, -R8 ;  /* 0x0000000117097824 */ /* 0x040fe200078e0a08 */
[----:B------:R-:W-:Y:S01]  /*05b0*/  LEA.HI R0, R0, R3, RZ, 0x2 ;  /* 0x0000000300007211 */ /* 0x000fe200078f10ff */
[----:B------:R-:W-:-:S03]  /*05c0*/  IMAD.SHL.U32 R8, R23, 0x4, RZ ;  /* 0x0000000417087824 */ /* 0x000fc600078e00ff */
[----:B------:R-:W-:Y:S01]  /*05d0*/  ISETP.NE.AND P4, PT, R9, R4, PT ;  /* 0x000000040900720c */ /* 0x000fe20003f85270 */
[----:B-----5:R-:W-:Y:S01]  /*05e0*/  @!UP0 ULEA UR6, UR7, UR6, 0x18 ;  /* 0x0000000607068291 */ /* 0x020fe2000f8ec03f */
[----:B------:R-:W-:Y:S01]  /*05f0*/  LOP3.LUT R0, R0, 0xfffffffc, RZ, 0xc0, !PT ;  /* 0xfffffffc00007812 */ /* 0x000fe200078ec0ff */
[----:B------:R-:W-:Y:S01]  /*0600*/  VOTEU.ALL UP0, P0 ;  /* 0x00000000003f7886 */ /* 0x000fe20000000000 */
[----:B------:R-:W-:Y:S01]  /*0610*/  LOP3.LUT R23, R23, 0xc, R8, 0x78, !PT ;  /* 0x0000000c17177812 */ /* 0x000fe200078e7808 */
[----:B0-----:R-:W-:Y:S01]  /*0620*/  IMAD.MOV R14, RZ, RZ, -R11 ;  /* 0x000000ffff0e7224 */ /* 0x001fe200078e0a0b */
[----:B------:R-:W-:Y:S01]  /*0630*/  LOP3.LUT P0, RZ, R7, 0x7, RZ, 0xc0, !PT ;  /* 0x0000000707ff7812 */ /* 0x000fe2000780c0ff */
[----:B------:R-:W-:Y:S02]  /*0640*/  IMAD.IADD R0, R3, 0x1, -R0 ;  /* 0x0000000103007824 */ /* 0x000fe400078e0a00 */
[----:B-1----:R-:W-:Y:S01]  /*0650*/  IMAD R9, R5, R14, R2 ;  /* 0x0000000e05097224 */ /* 0x002fe200078e0202 */
[----:B------:R-:W-:-:S03]  /*0660*/  ISETP.LT.U32.AND P0, PT, R23, 0x2, !P0 ;  /* 0x000000021700780c */ /* 0x000fc60004701070 */
[----:B------:R-:W-:Y:S01]  /*0670*/  @P4 LEA.HI R8, R23, R23, RZ, 0x1 ;  /* 0x0000001717084211 */ /* 0x000fe200078f08ff */
[----:B------:R-:W0:Y:S02]  /*0680*/  FENCE.VIEW.ASYNC.S ;  /* 0x00000000000073c6 */ /* 0x000e240000000000 */
[----:B0-----:R0:W1:Y:S01]  /*0690*/  @!UP0 SYNCS.EXCH.64 URZ, [UR6+0x30], UR4 ;  /* 0x00003004063f85b2 */ /* 0x0010620008000100 */
[C---:B------:R-:W-:Y:S02]  /*06a0*/  ISETP.NE.AND P1, PT, R0.reuse, 0x3, PT ;  /* 0x000000030000780c */ /* 0x040fe40003f25270 */
[----:B------:R-:W-:Y:S02]  /*06b0*/  @P4 SHF.R.S32.HI R8, RZ, 0x1, R8 ;  /* 0x00000001ff084819 */ /* 0x000fe40000011408 */
[----:B------:R-:W-:Y:S02]  /*06c0*/  ISETP.EQ.OR P1, PT, R0, RZ, !P1 ;  /* 0x000000ff0000720c */ /* 0x000fe40004f22670 */
[----:B------:R-:W-:Y:S01]  /*06d0*/  @P4 ISETP.NE.AND P5, PT, R8, R9, PT ;  /* 0x000000090800420c */ /* 0x000fe20003fa5270 */
[C---:B------:R-:W-:Y:S01]  /*06e0*/  VIADD R8, R6.reuse, 0xffffffff ;  /* 0xffffffff06087836 */ /* 0x040fe20000000000 */
[----:B------:R-:W-:-:S02]  /*06f0*/  ISETP.EQ.AND P1, PT, R6, RZ, P1 ;  /* 0x000000ff0600720c */ /* 0x000fc40000f22270 */
[----:B------:R-:W-:Y:S02]  /*0700*/  SEL R7, RZ, 0x1, !P0 ;  /* 0x00000001ff077807 */ /* 0x000fe40004000000 */
[----:B------:R-:W-:Y:S02]  /*0710*/  ISETP.GE.U32.AND P6, PT, R8, 0x2, PT ;  /* 0x000000020800780c */ /* 0x000fe40003fc6070 */
[----:B------:R-:W-:Y:S01]  /*0720*/  @P4 SEL R24, RZ, 0x1, P5 ;  /* 0x00000001ff184807 */ /* 0x000fe20002800000 */
[----:B------:R0:W2:Y:S01]  /*0730*/  @!UP1 SYNCS.EXCH.64 URZ, [UR6+0x38], UR4 ;  /* 0x00003804063f95b2 */ /* 0x0000a20008000100 */
[----:B------:R-:W-:Y:S01]  /*0740*/  SEL R17, RZ, 0x1, !P1 ;  /* 0x00000001ff117807 */ /* 0x000fe20004800000 */
[----:B------:R-:W-:Y:S01]  /*0750*/  NOP ;  /* 0x0000000000007918 */ /* 0x000fe20000000000 */
[----:B------:R-:W-:Y:S02]  /*0760*/  LOP3.LUT R24, R24, R7, RZ, 0xc0, !PT ;  /* 0x0000000718187212 */ /* 0x000fe400078ec0ff */
[----:B------:R-:W-:Y:S01]  /*0770*/  SEL R17, R17, 0x2, P6 ;  /* 0x0000000211117807 */ /* 0x000fe20003000000 */
[----:B0-----:R-:W-:Y:S06]  /*0780*/  @!P2 BRA `(.L_x_3) ;  /* 0x000000000008a947 */ /* 0x001fec0003800000 */
[----:B-12-4-:R-:W-:Y:S01]  /*0790*/  UCGABAR_ARV ;  /* 0x00000000000079c7 */ /* 0x016fe20008000000 */
[----:B------:R-:W-:Y:S05]  /*07a0*/  BRA `(.L_x_4) ;  /* 0x0000000000047947 */ /* 0x000fea0003800000 */
.L_x_3:
[----:B-12-4-:R-:W-:Y:S01]  /*07b0*/  NOP ;  /* 0x0000000000007918 */ /* 0x016fe20000000000 */
.L_x_4:
[----:B------:R-:W0:Y:S01]  /*07c0*/  LDC R22, c[0x0][0x65c] ;  /* 0x00019700ff167b82 */ /* 0x000e220000000800 */
[----:B------:R-:W-:Y:S02]  /*07d0*/  IMAD.U32 R6, RZ, RZ, UR8 ;  /* 0x00000008ff067e24 */ /* 0x000fe4000f8e00ff */
[----:B------:R-:W-:Y:S01]  /*07e0*/  IMAD.MOV.U32 R7, RZ, RZ, RZ ;  /* 0x000000ffff077224 */ /* 0x000fe200078e00ff */
[----:B0-----:R-:W-:-:S04]  /*07f0*/  ISETP.NE.AND P1, PT, R22, 0x1, PT ;  /* 0x000000011600780c */ /* 0x001fc80003f25270 */
[----:B------:R-:W-:-:S09]  /*0800*/  P2R R3, PR, RZ, 0x2 ;  /* 0x00000002ff037803 */ /* 0x000fd20000000000 */
[----:B------:R-:W0:Y:S01]  /*0810*/  @P1 LDC R19, c[0x0][0x10] ;  /* 0x00000400ff131b82 */ /* 0x000e220000000800 */
[----:B------:R-:W-:Y:S02]  /*0820*/  @P1 IMAD.MOV.U32 R3, RZ, RZ, RZ ;  /* 0x000000ffff031224 */ /* 0x000fe400078e00ff */
[----:B------:R-:W-:-:S05]  /*0830*/  @P1 IMAD.MOV.U32 R11, RZ, RZ, RZ ;  /* 0x000000ffff0b1224 */ /* 0x000fca00078e00ff */
[----:B------:R-:W1:Y:S01]  /*0840*/  @!P1 LDC R9, c[0x0][0xc] ;  /* 0x00000300ff099b82 */ /* 0x000e620000000800 */
[----:B0-----:R-:W-:-:S04]  /*0850*/  @P1 IMAD.WIDE.U32 R18, R19, UR8, R2 ;  /* 0x0000000813121c25 */ /* 0x001fc8000f8e0002 */
[----:B------:R-:W-:Y:S02]  /*0860*/  @P1 IMAD.IADD R19, R19, 0x1, R11 ;  /* 0x0000000113131824 */ /* 0x000fe400078e020b */
[----:B-1----:R-:W-:-:S04]  /*0870*/  @!P1 IMAD.WIDE.U32 R6, R2, R9, R6 ;  /* 0x0000000902069225 */ /* 0x002fc800078e0006 */
[----:B------:R-:W-:Y:S02]  /*0880*/  @!P1 IMAD.MOV.U32 R18, RZ, RZ, R6 ;  /* 0x000000ffff129224 */ /* 0x000fe400078e0006 */
[----:B------:R-:W-:Y:S01]  /*0890*/  @!P1 IMAD.MOV.U32 R19, RZ, RZ, R7 ;  /* 0x000000ffff139224 */ /* 0x000fe200078e0007 */
[----:B------:R-:W-:Y:S06]  /*08a0*/  @!P2 BRA `(.L_x_5) ;  /* 0x00000000000ca947 */ /* 0x000fec0003800000 */
[----:B------:R-:W-:Y:S01]  /*08b0*/  UCGABAR_WAIT ;  /* 0x0000000000007dc7 */ /* 0x000fe20008000000 */
[----:B------:R-:W-:Y:S01]  /*08c0*/  CCTL.IVALL ;  /* 0x00000000ff00798f */ /* 0x000fe20002000000 */
[----:B------:R-:W-:Y:S05]  /*08d0*/  BRA `(.L_x_6) ;  /* 0x0000000000047947 */ /* 0x000fea0003800000 */
.L_x_5:
[----:B------:R-:W-:Y:S06]  /*08e0*/  BAR.SYNC.DEFER_BLOCKING 0x0 ;  /* 0x0000000000007b1d */ /* 0x000fec0000010000 */
.L_x_6:
[----:B------:R-:W-:Y:S05]  /*08f0*/  @!P3 BRA `(.L_x_7) ;  /* 0x0000003c0040b947 */ /* 0x000fea0003800000 */
[----:B------:R-:W-:-:S13]  /*0900*/  ISETP.GT.U32.AND P0, PT, R8, 0x1, PT ;  /* 0x000000010800780c */ /* 0x000fda0003f04070 */
[----:B------:R-:W-:Y:S05]  /*0910*/  @P0 EXIT ;  /* 0x000000000000094d */ /* 0x000fea0003800000 */
[----:B------:R-:W-:Y:S01]  /*0920*/  ULDC.64 UR4, c[0x0][0x650] ;  /* 0x0001940000047ab9 */ /* 0x000fe20000000a00 */
[----:B------:R-:W-:Y:S01]  /*0930*/  PRMT R0, RZ, 0x7610, R0 ;  /* 0x00007610ff007816 */ /* 0x000fe20000000000 */
[----:B------:R-:W-:Y:S01]  /*0940*/  IMAD.MOV.U32 R40, RZ, RZ, -0x1 ;  /* 0xffffffffff287424 */ /* 0x000fe200078e00ff */
[----:B------:R-:W-:Y:S01]  /*0950*/  ISETP.GE.U32.AND P0, PT, R18, UR4, PT ;  /* 0x0000000412007c0c */ /* 0x000fe2000bf06070 */
[----:B------:R-:W-:Y:S02]  /*0960*/  IMAD.MOV.U32 R41, RZ, RZ, -0x1 ;  /* 0xffffffffff297424 */ /* 0x000fe400078e00ff */
[----:B------:R-:W-:Y:S01]  /*0970*/  IMAD.MOV.U32 R43, RZ, RZ, -0x1 ;  /* 0xffffffffff2b7424 */ /* 0x000fe200078e00ff */
[----:B------:R-:W-:-:S13]  /*0980*/  ISETP.GE.U32.AND.EX P0, PT, R19, UR5, PT, P0 ;  /* 0x0000000513007c0c */ /* 0x000fda000bf06100 */
[----:B------:R-:W-:Y:S05]  /*0990*/  @P0 BRA `(.L_x_8) ;  /* 0x0000000400280947 */ /* 0x000fea0003800000 */
[----:B------:R-:W0:Y:S01]  /*09a0*/  LDC.64 R20, c[0x0][0x628] ;  /* 0x00018a00ff147b82 */ /* 0x000e220000000a00 */
[----:B------:R-:W-:Y:S02]  /*09b0*/  IMAD.MOV.U32 R6, RZ, RZ, R18 ;  /* 0x000000ffff067224 */ /* 0x000fe400078e0012 */
[----:B------:R-:W-:-:S05]  /*09c0*/  IMAD.MOV.U32 R7, RZ, RZ, R19 ;  /* 0x000000ffff077224 */ /* 0x000fca00078e0013 */
[----:B------:R-:W1:Y:S08]  /*09d0*/  LDC R0, c[0x0][0x630] ;  /* 0x00018c00ff007b82 */ /* 0x000e700000000800 */
[----:B------:R-:W2:Y:S01]  /*09e0*/  LDC.64 R26, c[0x0][0x620] ;  /* 0x00018800ff1a7b82 */ /* 0x000ea20000000a00 */
[----:B0-----:R-:W-:-:S04]  /*09f0*/  ISETP.NE.U32.AND P0, PT, R20, RZ, PT ;  /* 0x000000ff1400720c */ /* 0x001fc80003f05070 */
[----:B------:R-:W-:-:S13]  /*0a00*/  ISETP.NE.AND.EX P0, PT, R21, RZ, PT, P0 ;  /* 0x000000ff1500720c */ /* 0x000fda0003f05300 */
[----:B-12---:R-:W-:Y:S05]  /*0a10*/  @!P0 BRA `(.L_x_9) ;  /* 0x0000000000288947 */ /* 0x006fea0003800000 */
[----:B------:R-:W0:Y:S02]  /*0a20*/  LDC R11, c[0x0][0x634] ;  /* 0x00018d00ff0b7b82 */ /* 0x000e240000000800 */
[----:B0-----:R-:W-:-:S05]  /*0a30*/  IADD3 R11, P0, R18, R11, RZ ;  /* 0x0000000b120b7210 */ /* 0x001fca0007f1e0ff */
[----:B------:R-:W-:-:S04]  /*0a40*/  IMAD.X R13, RZ, RZ, R19, P0 ;  /* 0x000000ffff0d7224 */ /* 0x000fc800000e0613 */
[----:B------:R-:W-:-:S04]  /*0a50*/  IMAD.WIDE.U32 R6, R13, R20, RZ ;  /* 0x000000140d067225 */ /* 0x000fc800078e00ff */
[----:B------:R-:W-:-:S04]  /*0a60*/  IMAD.WIDE.U32 R8, P0, R11, R21, R6 ;  /* 0x000000150b087225 */ /* 0x000fc80007800006 */
[----:B------:R-:W-:-:S04]  /*0a70*/  IMAD.WIDE.U32 R6, R11, R20, RZ ;  /* 0x000000140b067225 */ /* 0x000fc800078e00ff */
[----:B------:R-:W-:Y:S01]  /*0a80*/  IMAD.X R11, RZ, RZ, RZ, P0 ;  /* 0x000000ffff0b7224 */ /* 0x000fe200000e06ff */
[----:B------:R-:W-:Y:S01]  /*0a90*/  IADD3 RZ, P0, R7, R8, RZ ;  /* 0x0000000807ff7210 */ /* 0x000fe20007f1e0ff */
[----:B------:R-:W-:-:S04]  /*0aa0*/  IMAD.MOV.U32 R10, RZ, RZ, R9 ;  /* 0x000000ffff0a7224 */ /* 0x000fc800078e0009 */
[----:B------:R-:W-:-:S08]  /*0ab0*/  IMAD.WIDE.U32.X R6, R13, R21, R10, P0 ;  /* 0x000000150d067225 */ /* 0x000fd000000e040a */
.L_x_9:
[----:B------:R-:W0:Y:S01]  /*0ac0*/  LDC.64 R28, c[0x0][0x640] ;  /* 0x00019000ff1c7b82 */ /* 0x000e220000000a00 */
[-CC-:B------:R-:W-:Y:S01]  /*0ad0*/  SHF.R.U64 R43, R6, R0.reuse, R7.reuse ;  /* 0x00000000062b7219 */ /* 0x180fe20000001207 */
[----:B------:R-:W-:Y:S01]  /*0ae0*/  IMAD.MOV.U32 R25, RZ, RZ, 0x1 ;  /* 0x00000001ff197424 */ /* 0x000fe200078e00ff */
[----:B------:R-:W-:Y:S02]  /*0af0*/  SHF.R.U32.HI R0, RZ, R0, R7 ;  /* 0x00000000ff007219 */ /* 0x000fe40000011607 */
[----:B------:R-:W-:-:S03]  /*0b00*/  IADD3 R3, P0, RZ, -R43, RZ ;  /* 0x8000002bff037210 */ /* 0x000fc60007f1e0ff */
[----:B------:R-:W1:Y:S02]  /*0b10*/  LDC R8, c[0x0][0x618] ;  /* 0x00018600ff087b82 */ /* 0x000e640000000800 */
[----:B------:R-:W-:-:S04]  /*0b20*/  IMAD.X R7, RZ, RZ, ~R0, P0 ;  /* 0x000000ffff077224 */ /* 0x000fc800000e0e00 */
[-C--:B------:R-:W-:Y:S02]  /*0b30*/  IMAD R0, R7, R26.reuse, RZ ;  /* 0x0000001a07007224 */ /* 0x080fe400078e02ff */
[----:B------:R-:W2:Y:S01]  /*0b40*/  LDC R12, c[0x0][0x608] ;  /* 0x00018200ff0c7b82 */ /* 0x000ea20000000800 */
[----:B------:R-:W-:-:S04]  /*0b50*/  IMAD.WIDE.U32 R6, R3, R26, R18 ;  /* 0x0000001a03067225 */ /* 0x000fc800078e0012 */
[----:B------:R-:W-:Y:S02]  /*0b60*/  IMAD R3, R3, R27, R0 ;  /* 0x0000001b03037224 */ /* 0x000fe400078e0200 */
[----:B------:R-:W-:Y:S01]  /*0b70*/  IMAD R27, R5, R14, R2 ;  /* 0x0000000e051b7224 */ /* 0x000fe200078e0202 */
[----:B------:R-:W3:Y:S01]  /*0b80*/  LDC R20, c[0x0][0x658] ;  /* 0x00019600ff147b82 */ /* 0x000ee20000000800 */
[----:B------:R-:W-:Y:S01]  /*0b90*/  IMAD.IADD R3, R7, 0x1, R3 ;  /* 0x0000000107037824 */ /* 0x000fe200078e0203 */
[----:B0-----:R-:W-:Y:S01]  /*0ba0*/  ISETP.NE.U32.AND P0, PT, R28, RZ, PT ;  /* 0x000000ff1c00720c */ /* 0x001fe20003f05070 */
[----:B------:R-:W-:-:S03]  /*0bb0*/  IMAD.MOV.U32 R7, RZ, RZ, -0x1 ;  /* 0xffffffffff077424 */ /* 0x000fc600078e00ff */
[----:B------:R-:W-:Y:S02]  /*0bc0*/  ISETP.NE.AND.EX P0, PT, R29, RZ, PT, P0 ;  /* 0x000000ff1d00720c */ /* 0x000fe40003f05300 */
[----:B------:R-:W0:Y:S01]  /*0bd0*/  LDC R13, c[0x0][0x600] ;  /* 0x00018000ff0d7b82 */ /* 0x000e220000000800 */
[-CC-:B-1----:R-:W-:Y:S02]  /*0be0*/  SHF.R.U64 R10, R6, R8.reuse, R3.reuse ;  /* 0x00000008060a7219 */ /* 0x182fe40000001203 */
[----:B------:R-:W-:-:S05]  /*0bf0*/  SHF.R.U32.HI R3, RZ, R8, R3 ;  /* 0x00000008ff037219 */ /* 0x000fca0000011603 */
[----:B------:R-:W1:Y:S01]  /*0c00*/  LDC R15, c[0x0][0x648] ;  /* 0x00019200ff0f7b82 */ /* 0x000e620000000800 */
[-CC-:B--2---:R-:W-:Y:S02]  /*0c10*/  SHF.R.U64 R30, R10, R12.reuse, R3.reuse ;  /* 0x0000000c0a1e7219 */ /* 0x184fe40000001203 */
[----:B------:R-:W-:-:S05]  /*0c20*/  SHF.R.U32.HI R3, RZ, R12, R3 ;  /* 0x0000000cff037219 */ /* 0x000fca0000011603 */
[----:B------:R-:W2:Y:S01]  /*0c30*/  LDC R21, c[0x0][0x638] ;  /* 0x00018e00ff157b82 */ /* 0x000ea20000000800 */
[-CC-:B---3--:R-:W-:Y:S02]  /*0c40*/  SHF.R.U64 R12, R30, R20.reuse, R3.reuse ;  /* 0x000000141e0c7219 */ /* 0x188fe40000001203 */
[-C--:B------:R-:W-:Y:S02]  /*0c50*/  SHF.L.U32 R0, R7, R20.reuse, RZ ;  /* 0x0000001407007219 */ /* 0x080fe400000006ff */
[----:B------:R-:W-:Y:S01]  /*0c60*/  SHF.R.U32.HI R3, RZ, R20, R3 ;  /* 0x00000014ff037219 */ /* 0x000fe20000011603 */
[----:B------:R-:W-:Y:S01]  /*0c70*/  IMAD.MOV.U32 R2, RZ, RZ, R12 ;  /* 0x000000ffff027224 */ /* 0x000fe200078e000c */
[----:B------:R-:W-:Y:S01]  /*0c80*/  LOP3.LUT R5, RZ, R0, RZ, 0x33, !PT ;  /* 0x00000000ff057212 */ /* 0x000fe200078e33ff */
[----:B------:R-:W3:Y:S01]  /*0c90*/  LDC R26, c[0x0][0x610] ;  /* 0x00018400ff1a7b82 */ /* 0x000ee20000000800 */
[----:B------:R-:W-:Y:S05]  /*0ca0*/  @!P0 BRA `(.L_x_10) ;  /* 0x0000000000288947 */ /* 0x000fea0003800000 */
[----:B------:R-:W4:Y:S02]  /*0cb0*/  LDC R9, c[0x0][0x64c] ;  /* 0x00019300ff097b82 */ /* 0x000f240000000800 */
[----:B----4-:R-:W-:-:S05]  /*0cc0*/  IADD3 R9, P0, R12, R9, RZ ;  /* 0x000000090c097210 */ /* 0x010fca0007f1e0ff */
        /* <DEDUP_REMOVED lines=8> */
.L_x_10:
[----:B-1----:R-:W-:Y:S01]  /*0d50*/  SHF.R.U64 R2, R2, R15, R3 ;  /* 0x0000000f02027219 */ /* 0x002fe20000001203 */
[----:B0-----:R-:W-:Y:S01]  /*0d60*/  VIADD R3, R13, 0xffffffff ;  /* 0xffffffff0d037836 */ /* 0x001fe20000000000 */
[----:B------:R-:W-:Y:S02]  /*0d70*/  SHF.L.U32 R0, R25, R20, RZ ;  /* 0x0000001419007219 */ /* 0x000fe400000006ff */
[----:B------:R-:W-:Y:S01]  /*0d80*/  LOP3.LUT R5, R30, R5, RZ, 0xc0, !PT ;  /* 0x000000051e057212 */ /* 0x000fe200078ec0ff */
[----:B------:R-:W-:Y:S01]  /*0d90*/  IMAD.MOV R6, RZ, RZ, -R2 ;  /* 0x000000ffff067224 */ /* 0x000fe200078e0a02 */
[----:B------:R-:W-:Y:S02]  /*0da0*/  SEL R4, R4, R27, !P1 ;  /* 0x0000001b04047207 */ /* 0x000fe40004800000 */
[----:B------:R-:W-:Y:S01]  /*0db0*/  LOP3.LUT R3, R10, R3, RZ, 0xc0, !PT ;  /* 0x000000030a037212 */ /* 0x000fe200078ec0ff */
[----:B------:R-:W-:Y:S02]  /*0dc0*/  IMAD R5, R0, R2, R5 ;  /* 0x0000000200057224 */ /* 0x000fe400078e0205 */
[----:B--2---:R-:W-:-:S02]  /*0dd0*/  IMAD R0, R6, R21, R12 ;  /* 0x0000001506007224 */ /* 0x004fc400078e020c */
[----:B---3--:R-:W-:Y:S02]  /*0de0*/  IMAD R4, R5, R26, R4 ;  /* 0x0000001a05047224 */ /* 0x008fe400078e0204 */
[----:B------:R-:W-:Y:S02]  /*0df0*/  IMAD.MOV.U32 R2, RZ, RZ, 0x1 ;  /* 0x00000001ff027424 */ /* 0x000fe400078e00ff */
[----:B------:R-:W-:-:S03]  /*0e00*/  IMAD R3, R0, R13, R3 ;  /* 0x0000000d00037224 */ /* 0x000fc600078e0203 */
[----:B------:R-:W-:Y:S02]  /*0e10*/  PRMT R0, R2, 0x7610, R0 ;  /* 0x0000761002007816 */ /* 0x000fe40000000000 */
[----:B------:R-:W-:Y:S02]  /*0e20*/  SEL R41, R3, R4, !P1 ;  /* 0x0000000403297207 */ /* 0x000fe40004800000 */
[----:B------:R-:W-:-:S07]  /*0e30*/  SEL R40, R4, R3, !P1 ;  /* 0x0000000304287207 */ /* 0x000fce0004800000 */
.L_x_8:
[----:B------:R-:W-:-:S08]  /*0e40*/  NOP ;  /* 0x0000000000007918 */ /* 0x000fd00000000000 */
[----:B------:R-:W0:Y:S02]  /*0e50*/  USETMAXREG.TRY_ALLOC.CTAPOOL UP0, 0xe8 ;  /* 0x000000e8000079c8 */ /* 0x000e240008000600 */
[----:B0-----:R-:W-:-:S13]  /*0e60*/  PLOP3.LUT P0, PT, PT, PT, UP0, 0x80, 0x0 ;  /* 0x000000000000781c */ /* 0x001fda0003f0f008 */
[----:B------:R-:W-:Y:S05]  /*0e70*/  @!P0 BRA `(.L_x_8) ;  /* 0xfffffffc00f08947 */ /* 0x000fea000383ffff */
[----:B------:R-:W-:Y:S01]  /*0e80*/  ULDC.64 UR4, c[0x0][0x598] ;  /* 0x0001660000047ab9 */ /* 0x000fe20000000a00 */
[----:B------:R-:W-:Y:S01]  /*0e90*/  ULDC.64 UR36, c[0x0][0x208] ;  /* 0x0000820000247ab9 */ /* 0x000fe20000000a00 */
[----:B------:R-:W-:-:S04]  /*0ea0*/  ISETP.NE.U32.AND P0, PT, RZ, UR4, PT ;  /* 0x00000004ff007c0c */ /* 0x000fc8000bf05070 */
[----:B------:R-:W-:-:S13]  /*0eb0*/  ISETP.NE.AND.EX P0, PT, RZ, UR5, PT, P0 ;  /* 0x00000005ff007c0c */ /* 0x000fda000bf05300 */
[----:B------:R-:W-:Y:S05]  /*0ec0*/  @!P0 BRA `(.L_x_11) ;  /* 0x00000000001c8947 */ /* 0x000fea0003800000 */
[----:B------:R-:W0:Y:S02]  /*0ed0*/  LDC.64 R2, c[0x0][0x598] ;  /* 0x00016600ff027b82 */ /* 0x000e240000000a00 */
[----:B0-----:R-:W2:Y:S02]  /*0ee0*/  LDG.E.64 R2, desc[UR36][R2.64] ;  /* 0x0000002402027981 */ /* 0x001ea4000c1e1b00 */
[----:B--2---:R-:W-:-:S04]  /*0ef0*/  ISETP.NE.U32.AND P0, PT, R2, RZ, PT ;  /* 0x000000ff0200720c */ /* 0x004fc80003f05070 */
[----:B------:R-:W-:-:S13]  /*0f00*/  ISETP.NE.AND.EX P0, PT, R3, RZ, PT, P0 ;  /* 0x000000ff0300720c */ /* 0x000fda0003f05300 */
[----:B------:R-:W-:Y:S05]  /*0f10*/  @!P0 BRA `(.L_x_11) ;  /* 0x0000000000088947 */ /* 0x000fea0003800000 */
[----:B------:R0:W5:Y:S01]  /*0f20*/  LD.E R25, desc[UR36][R2.64] ;  /* 0x0000002402197980 */ /* 0x000162000c101900 */
[----:B------:R-:W-:Y:S05]  /*0f30*/  BRA `(.L_x_12) ;  /* 0x0000000000247947 */ /* 0x000fea0003800000 */
.L_x_11:
[----:B------:R-:W-:Y:S02]  /*0f40*/  ULDC.64 UR4, c[0x0][0x588] ;  /* 0x0001620000047ab9 */ /* 0x000fe40000000a00 */
[----:B------:R-:W-:-:S04]  /*0f50*/  ISETP.NE.U32.AND P0, PT, RZ, UR4, PT ;  /* 0x00000004ff007c0c */ /* 0x000fc8000bf05070 */
[----:B------:R-:W-:-:S13]  /*0f60*/  ISETP.NE.AND.EX P0, PT, RZ, UR5, PT, P0 ;  /* 0x00000005ff007c0c */ /* 0x000fda000bf05300 */
[----:B------:R-:W-:Y:S05]  /*0f70*/  @!P0 BRA `(.L_x_13) ;  /* 0x00000000000c8947 */ /* 0x000fea0003800000 */
[----:B------:R-:W0:Y:S02]  /*0f80*/  LDC.64 R2, c[0x0][0x588] ;  /* 0x00016200ff027b82 */ /* 0x000e240000000a00 */
[----:B0-----:R1:W5:Y:S01]  /*0f90*/  LDG.E R25, desc[UR36][R2.64] ;  /* 0x0000002402197981 */ /* 0x001362000c1e1900 */
[----:B------:R-:W-:Y:S05]  /*0fa0*/  BRA `(.L_x_12) ;  /* 0x0000000000087947 */ /* 0x000fea0003800000 */
.L_x_13:
[----:B------:R-:W-:Y:S02]  /*0fb0*/  ULDC UR4, c[0x0][0x580] ;  /* 0x0001600000047ab9 */ /* 0x000fe40000000800 */
[----:B------:R-:W-:-:S07]  /*0fc0*/  IMAD.U32 R25, RZ, RZ, UR4 ;  /* 0x00000004ff197e24 */ /* 0x000fce000f8e00ff */
.L_x_12:
[----:B------:R-:W-:Y:S02]  /*0fd0*/  ULDC.64 UR4, c[0x0][0x5a0] ;  /* 0x0001680000047ab9 */ /* 0x000fe40000000a00 */
[----:B------:R-:W-:-:S04]  /*0fe0*/  ISETP.NE.U32.AND P0, PT, RZ, UR4, PT ;  /* 0x00000004ff007c0c */ /* 0x000fc8000bf05070 */
[----:B------:R-:W-:-:S13]  /*0ff0*/  ISETP.NE.AND.EX P0, PT, RZ, UR5, PT, P0 ;  /* 0x00000005ff007c0c */ /* 0x000fda000bf05300 */
[----:B------:R-:W-:Y:S05]  /*1000*/  @!P0 BRA `(.L_x_14) ;  /* 0x00000000001c8947 */ /* 0x000fea0003800000 */
[----:B01----:R-:W0:Y:S02]  /*1010*/  LDC.64 R2, c[0x0][0x5a0] ;  /* 0x00016800ff027b82 */ /* 0x003e240000000a00 */
[----:B0-----:R-:W2:Y:S02]  /*1020*/  LDG.E.64 R2, desc[UR36][R2.64] ;  /* 0x0000002402027981 */ /* 0x001ea4000c1e1b00 */
[----:B--2---:R-:W-:-:S04]  /*1030*/  ISETP.NE.U32.AND P0, PT, R2, RZ, PT ;  /* 0x000000ff0200720c */ /* 0x004fc80003f05070 */
[----:B------:R-:W-:-:S13]  /*1040*/  ISETP.NE.AND.EX P0, PT, R3, RZ, PT, P0 ;  /* 0x000000ff0300720c */ /* 0x000fda0003f05300 */
[----:B------:R-:W-:Y:S05]  /*1050*/  @!P0 BRA `(.L_x_14) ;  /* 0x0000000000088947 */ /* 0x000fea0003800000 */
[----:B------:R0:W5:Y:S01]  /*1060*/  LD.E R26, desc[UR36][R2.64] ;  /* 0x00000024021a7980 */ /* 0x000162000c101900 */
[----:B------:R-:W-:Y:S05]  /*1070*/  BRA `(.L_x_15) ;  /* 0x0000000000247947 */ /* 0x000fea0003800000 */
.L_x_14:
[----:B------:R-:W-:Y:S02]  /*1080*/  ULDC.64 UR4, c[0x0][0x590] ;  /* 0x0001640000047ab9 */ /* 0x000fe40000000a00 */
[----:B------:R-:W-:-:S04]  /*1090*/  ISETP.NE.U32.AND P0, PT, RZ, UR4, PT ;  /* 0x00000004ff007c0c */ /* 0x000fc8000bf05070 */
[----:B------:R-:W-:-:S13]  /*10a0*/  ISETP.NE.AND.EX P0, PT, RZ, UR5, PT, P0 ;  /* 0x00000005ff007c0c */ /* 0x000fda000bf05300 */
[----:B------:R-:W-:Y:S05]  /*10b0*/  @!P0 BRA `(.L_x_16) ;  /* 0x00000000000c8947 */ /* 0x000fea0003800000 */
[----:B------:R-:W2:Y:S02]  /*10c0*/  LDC.64 R26, c[0x0][0x590] ;  /* 0x00016400ff1a7b82 */ /* 0x000ea40000000a00 */
[----:B--2---:R2:W5:Y:S01]  /*10d0*/  LDG.E R26, desc[UR36][R26.64] ;  /* 0x000000241a1a7981 */ /* 0x004562000c1e1900 */
[----:B------:R-:W-:Y:S05]  /*10e0*/  BRA `(.L_x_15) ;  /* 0x0000000000087947 */ /* 0x000fea0003800000 */
.L_x_16:
[----:B------:R-:W-:Y:S02]  /*10f0*/  ULDC UR4, c[0x0][0x584] ;  /* 0x0001610000047ab9 */ /* 0x000fe40000000800 */
[----:B------:R-:W-:-:S07]  /*1100*/  IMAD.U32 R26, RZ, RZ, UR4 ;  /* 0x00000004ff1a7e24 */ /* 0x000fce000f8e00ff */
.L_x_15:
[----:B------:R-:W-:-:S13]  /*1110*/  LOP3.LUT P0, RZ, R0, 0xff, RZ, 0xc0, !PT ;  /* 0x000000ff00ff7812 */ /* 0x000fda000780c0ff */
[----:B------:R-:W-:Y:S05]  /*1120*/  @!P0 EXIT ;  /* 0x000000000000894d */ /* 0x000fea0003800000 */
[----:B------:R-:W-:Y:S01]  /*1130*/  ULDC UR4, c[0x0][0x28c] ;  /* 0x0000a30000047ab9 */ /* 0x000fe20000000800 */
[----:B------:R-:W-:Y:S01]  /*1140*/  LOP3.LUT R42, R17, 0x1, RZ, 0xfc, !PT ;  /* 0x00000001112a7812 */ /* 0x000fe200078efcff */
[----:B------:R-:W-:Y:S01]  /*1150*/  UIADD3 UR4, UR4, 0xff, URZ ;  /* 0x000000ff04047890 */ /* 0x000fe2000fffe03f */
[----:B------:R-:W-:Y:S01]  /*1160*/  UMOV UR38, URZ ;  /* 0x0000003f00267c82 */ /* 0x000fe20008000000 */
[----:B------:R-:W-:Y:S02]  /*1170*/  UMOV UR39, URZ ;  /* 0x0000003f00277c82 */ /* 0x000fe40008000000 */
[----:B------:R-:W-:-:S04]  /*1180*/  USHF.R.S32.HI UR5, URZ, 0x1f, UR4 ;  /* 0x0000001f3f057899 */ /* 0x000fc80008011404 */
[----:B------:R-:W-:-:S04]  /*1190*/  ULEA.HI UR5, UR5, UR4, URZ, 0x8 ;  /* 0x0000000405057291 */ /* 0x000fc8000f8f403f */
[----:B------:R-:W-:-:S12]  /*11a0*/  USHF.R.S32.HI UR40, URZ, 0x8, UR5 ;  /* 0x000000083f287899 */ /* 0x000fd80008011405 */
.L_x_46:
[----:B------:R-:W-:Y:S01]  /*11b0*/  LOP3.LUT R0, R16, 0x80, RZ, 0xc0, !PT ;  /* 0x0000008010007812 */ /* 0x000fe200078ec0ff */
[----:B------:R-:W3:Y:S01]  /*11c0*/  S2UR UR7, SR_CgaCtaId ;  /* 0x00000000000779c3 */ /* 0x000ee20000008800 */
[----:B------:R-:W-:Y:S02]  /*11d0*/  UMOV UR6, 0x400 ;  /* 0x0000040000067882 */ /* 0x000fe40000000000 */
[----:B------:R-:W-:-:S06]  /*11e0*/  SHF.R.U32.HI R0, RZ, 0x7, R0 ;  /* 0x00000007ff007819 */ /* 0x000fcc0000011600 */
[----:B------:R-:W4:Y:S01]  /*11f0*/  SHFL.IDX PT, R0, R0, RZ, 0x1f ;  /* 0x00001fff00007589 */ /* 0x000f2200000e0000 */
[----:B---3--:R-:W-:Y:S01]  /*1200*/  ULEA UR6, UR7, UR6, 0x18 ;  /* 0x0000000607067291 */ /* 0x008fe2000f8ec03f */
[----:B----4-:R-:W-:-:S13]  /*1210*/  R2UR UR4, R0 ;  /* 0x00000000000472ca */ /* 0x010fda00000e0000 */
[----:B------:R-:W-:-:S04]  /*1220*/  ULEA.HI UR5, UR4, UR4, URZ, 0x1 ;  /* 0x0000000404057291 */ /* 0x000fc8000f8f083f */
[----:B------:R-:W-:-:S04]  /*1230*/  ULOP3.LUT UR5, UR5, 0x7fffe, URZ, 0xc0, !UPT ;  /* 0x0007fffe05057892 */ /* 0x000fc8000f8ec03f */
[----:B------:R-:W-:-:S03]  /*1240*/  UIADD3 UR5, UR4, -UR5, URZ ;  /* 0x8000000504057290 */ /* 0x000fc6000fffe03f */
[----:B------:R-:W-:Y:S01]  /*1250*/  ULDC UR4, c[0x0][0x28c] ;  /* 0x0000a30000047ab9 */ /* 0x000fe20000000800 */
[----:B------:R-:W-:Y:S01]  /*1260*/  ULEA UR5, UR5, UR6, 0xd ;  /* 0x0000000605057291 */ /* 0x000fe2000f8e683f */
[----:B------:R-:W-:-:S03]  /*1270*/  ISETP.LT.AND P0, PT, RZ, UR4, PT ;  /* 0x00000004ff007c0c */ /* 0x000fc6000bf01270 */
[----:B------:R-:W-:-:S04]  /*1280*/  UIADD3 UR5, UR5, 0x100, URZ ;  /* 0x0000010005057890 */ /* 0x000fc8000fffe03f */
[----:B------:R-:W-:-:S04]  /*1290*/  USHF.R.U32.HI UR5, URZ, 0x4, UR5 ;  /* 0x000000043f057899 */ /* 0x000fc80008011605 */
[----:B------:R-:W-:Y:S02]  /*12a0*/  ULOP3.LUT UR41, UR5, 0x3fff, URZ, 0xc0, !UPT ;  /* 0x00003fff05297892 */ /* 0x000fe4000f8ec03f */
[----:B------:R-:W-:Y:S10]  /*12b0*/  @P0 BRA `(.L_x_17) ;  /* 0x0000000000400947 */ /* 0x000ff40003800000 */
[----:B------:R-:W-:Y:S01]  /*12c0*/  MOV R0, 0x0 ;  /* 0x0000000000007802 */ /* 0x000fe20000000f00 */
[----:B------:R-:W-:Y:S01]  /*12d0*/  ULDC.64 UR4, c[0x4][0x68] ;  /* 0x01001a0000047ab9 */ /* 0x000fe20000000a00 */
[----:B------:R-:W-:Y:S01]  /*12e0*/  ULDC.64 UR6, c[0x4][0x8] ;  /* 0x0100020000067ab9 */ /* 0x000fe20000000a00 */
[----:B------:R-:W-:Y:S01]  /*12f0*/  IMAD.U32 R4, RZ, RZ, UR4 ;  /* 0x00000004ff047e24 */ /* 0x000fe2000f8e00ff */
[----:B01----:R0:W1:Y:S01]  /*1300*/  LDC.64 R2, c[0x4][R0] ;  /* 0x0100000000027b82 */ /* 0x0030620000000a00 */
[----:B------:R-:W-:Y:S01]  /*1310*/  IMAD.U32 R5, RZ, RZ, UR5 ;  /* 0x00000005ff057e24 */ /* 0x000fe2000f8e00ff */
[----:B------:R-:W-:Y:S01]  /*1320*/  ULDC.64 UR4, c[0x4][0x70] ;  /* 0x01001c0000047ab9 */ /* 0x000fe20000000a00 */
[----:B------:R-:W-:Y:S02]  /*1330*/  IMAD.U32 R10, RZ, RZ, UR6 ;  /* 0x00000006ff0a7e24 */ /* 0x000fe4000f8e00ff */
[----:B------:R-:W-:Y:S02]  /*1340*/  IMAD.U32 R6, RZ, RZ, UR4 ;  /* 0x00000004ff067e24 */ /* 0x000fe4000f8e00ff */
[----:B------:R-:W-:-:S02]  /*1350*/  IMAD.U32 R7, RZ, RZ, UR5 ;  /* 0x00000005ff077e24 */ /* 0x000fc4000f8e00ff */
[----:B------:R-:W-:Y:S02]  /*1360*/  IMAD.U32 R11, RZ, RZ, UR7 ;  /* 0x00000007ff0b7e24 */ /* 0x000fe4000f8e00ff */
[----:B------:R-:W-:Y:S02]  /*1370*/  IMAD.MOV.U32 R8, RZ, RZ, 0x1e1 ;  /* 0x000001e1ff087424 */ /* 0x000fe400078e00ff */
[----:B------:R-:W-:Y:S02]  /*1380*/  IMAD.MOV.U32 R12, RZ, RZ, 0x1 ;  /* 0x00000001ff0c7424 */ /* 0x000fe400078e00ff */
[----:B0-----:R-:W-:-:S07]  /*1390*/  IMAD.MOV.U32 R13, RZ, RZ, RZ ;  /* 0x000000ffff0d7224 */ /* 0x001fce00078e00ff */
[----:B------:R-:W-:-:S07]  /*13a0*/  LEPC R20, `(.L_x_17) ;  /* 0x000000001014794e */ /* 0x000fce0000000000 */
[----:B-12--5:R-:W-:Y:S05]  /*13b0*/  CALL.ABS.NOINC R2 ;  /* 0x0000000002007343 */ /* 0x026fea0003c00000 */
.L_x_17:
[----:B------:R-:W-:-:S13]  /*13c0*/  ISETP.NE.AND P0, PT, R42, 0x3, PT ;  /* 0x000000032a00780c */ /* 0x000fda0003f05270 */
[----:B------:R-:W-:Y:S05]  /*13d0*/  @!P0 BRA `(.L_x_18) ;  /* 0x0000000000048947 */ /* 0x000fea0003800000 */
[----:B------:R-:W-:Y:S01]  /*13e0*/  BPT.TRAP 0x1 ;  /* 0x000000040000795c */ /* 0x000fe20000300000 */
.L_x_18:
[----:B------:R-:W3:Y:S01]  /*13f0*/  S2UR UR5, SR_CgaCtaId ;  /* 0x00000000000579c3 */ /* 0x000ee20000008800 */
[----:B------:R-:W-:Y:S01]  /*1400*/  UMOV UR4, 0x400 ;  /* 0x0000040000047882 */ /* 0x000fe20000000000 */
[----:B------:R-:W-:Y:S02]  /*1410*/  IMAD.U32 R0, RZ, RZ, UR38 ;  /* 0x00000026ff007e24 */ /* 0x000fe4000f8e00ff */
[----:B01----:R-:W-:-:S03]  /*1420*/  IMAD.U32 R2, RZ, RZ, UR39 ;  /* 0x00000027ff027e24 */ /* 0x003fc6000f8e00ff */
[----:B------:R-:W-:Y:S01]  /*1430*/  SHF.L.U32 R0, R0, 0x1f, RZ ;  /* 0x0000001f00007819 */ /* 0x000fe200000006ff */
[----:B---3--:R-:W-:-:S06]  /*1440*/  ULEA UR4, UR5, UR4, 0x18 ;  /* 0x0000000405047291 */ /* 0x008fcc000f8ec03f */
[----:B------:R-:W-:-:S04]  /*1450*/  IMAD.U32 R5, RZ, RZ, UR4 ;  /* 0x00000004ff057e24 */ /* 0x000fc8000f8e00ff */
[----:B------:R-:W-:-:S04]  /*1460*/  IMAD R3, R2, 0x8, R5 ;  /* 0x0000000802037824 */ /* 0x000fc800078e0205 */
[----:B------:R0:W1:Y:S01]  /*1470*/  SYNCS.PHASECHK.TRANS64.TRYWAIT P1, [R3+URZ], R0 ;  /* 0x00000000030075a7 */ /* 0x000062000802017f */
[----:B------:R-:W-:Y:S05]  /*1480*/  @!P0 BRA `(.L_x_19) ;  /* 0x0000000000048947 */ /* 0x000fea0003800000 */
[----:B------:R-:W-:Y:S01]  /*1490*/  BPT.TRAP 0x1 ;  /* 0x000000040000795c */ /* 0x000fe20000300000 */
.L_x_19:
[----:B-1----:R-:W-:Y:S05]  /*14a0*/  @P1 BRA `(.L_x_20) ;  /* 0x0000000000081947 */ /* 0x002fea0003800000 */
[----:B------:R-:W1:Y:S02]  /*14b0*/  SYNCS.PHASECHK.TRANS64.TRYWAIT P1, [R3+URZ], R0 ;  /* 0x00000000030075a7 */ /* 0x000e64000802017f */
[----:B-1----:R-:W-:Y:S05]  /*14c0*/  @!P1 BRA `(.L_x_21) ;  /* 0x00000044008c9947 */ /* 0x002fea0003800000 */
.L_x_20:
[----:B------:R-:W-:-:S04]  /*14d0*/  UISETP.LT.AND UP0, UPT, UR40, 0x1, UPT ;  /* 0x000000012800788c */ /* 0x000fc8000bf01270 */
[----:B------:R-:W-:-:S06]  /*14e0*/  USEL UR4, UR40, 0x1, UP0 ;  /* 0x0000000128047887 */ /* 0x000fcc0008000000 */
[----:B01----:R-:W-:Y:S01]  /*14f0*/  IMAD.U32 R0, RZ, RZ, UR4 ;  /* 0x00000004ff007e24 */ /* 0x003fe2000f8e00ff */
[----:B------:R-:W-:Y:S05]  /*1500*/  WARPSYNC.ALL ;  /* 0x0000000000007948 */ /* 0x000fea0003800000 */
[----:B------:R-:W-:-:S04]  /*1510*/  IADD3 R0, -R0, UR40, RZ ;  /* 0x0000002800007c10 */ /* 0x000fc8000fffe1ff */
[----:B------:R-:W-:Y:S02]  /*1520*/  ISETP.GE.AND P1, PT, R0, 0x1, PT ;  /* 0x000000010000780c */ /* 0x000fe40003f26270 */
[----:B------:R-:W-:Y:S01]  /*1530*/  R2UR UR4, R5 ;  /* 0x00000000050472ca */ /* 0x000fe200000e0000 */
[----:B------:R-:W-:Y:S01]  /*1540*/  WARPGROUP.ARRIVE ;  /* 0x00000000000079c5 */ /* 0x000fe20000000000 */
[----:B------:R-:W-:Y:S01]  /*1550*/  UMOV UR9, 0x40000040 ;  /* 0x4000004000097882 */ /* 0x000fe20000000000 */
[----:B------:R-:W-:Y:S01]  /*1560*/  UMOV UR11, 0x40000000 ;  /* 0x40000000000b7882 */ /* 0x000fe20000000000 */
[----:B------:R-:W-:Y:S01]  /*1570*/  UMOV UR13, 0x40000040 ;  /* 0x40000040000d7882 */ /* 0x000fe20000000000 */
[----:B------:R-:W-:-:S08]  /*1580*/  UMOV UR15, UR11 ;  /* 0x0000000b000f7c82 */ /* 0x000fd00008000000 */
[----:B------:R-:W-:-:S04]  /*1590*/  UIADD3 UR4, UR4, 0x30100, URZ ;  /* 0x0003010004047890 */ /* 0x000fc8000fffe03f */
[----:B------:R-:W-:-:S04]  /*15a0*/  USHF.R.U32.HI UR4, URZ, 0x4, UR4 ;  /* 0x000000043f047899 */ /* 0x000fc80008011604 */
[----:B------:R-:W-:Y:S02]  /*15b0*/  ULOP3.LUT UR5, UR4, 0x3fff, URZ, 0xc0, !UPT ;  /* 0x00003fff04057892 */ /* 0x000fe4000f8ec03f */
[----:B------:R-:W-:Y:S02]  /*15c0*/  ULOP3.LUT UR4, UR41, 0x10000, URZ, 0xfc, !UPT ;  /* 0x0001000029047892 */ /* 0x000fe4000f8efc3f */
[----:B------:R-:W-:Y:S02]  /*15d0*/  ULOP3.LUT UR5, UR5, 0x10000, URZ, 0xfc, !UPT ;  /* 0x0001000005057892 */ /* 0x000fe4000f8efc3f */
[----:B------:R-:W-:Y:S02]  /*15e0*/  UIMAD UR8, UR39, 0x1800, UR4 ;  /* 0x00001800270878a4 */ /* 0x000fe4000f8e0204 */
[----:B------:R-:W-:Y:S02]  /*15f0*/  ULEA UR6, UR39, UR5, 0x7 ;  /* 0x0000000527067291 */ /* 0x000fe4000f8e383f */
[----:B------:R-:W-:-:S02]  /*1600*/  UIADD3 UR12, UR8, 0x400, URZ ;  /* 0x00000400080c7890 */ /* 0x000fc4000fffe03f */
[----:B------:R-:W-:-:S03]  /*1610*/  UIADD3 UR7, UR8, 0x800, URZ ;  /* 0x0000080008077890 */ /* 0x000fc6000fffe03f */
[----:B------:R-:W-:Y:S02]  /*1620*/  UMOV UR10, UR6 ;  /* 0x00000006000a7c82 */ /* 0x000fe40008000000 */
[----:B------:R-:W-:Y:S01]  /*1630*/  IGMMA.64x8x32.S8.S8 R36, gdesc[UR8], RZ, !UPT, gsb0 ;  /* 0x00000000082479f1 */ /* 0x000fe2000c0410ff */
[----:B------:R-:W-:Y:S01]  /*1640*/  UMOV UR14, UR10 ;  /* 0x0000000a000e7c82 */ /* 0x000fe20008000000 */
[----:B------:R-:W-:Y:S01]  /*1650*/  UIADD3 UR9, UR8, 0x802, URZ ;  /* 0x0000080208097890 */ /* 0x000fe2000fffe03f */
[----:B------:R-:W-:Y:S02]  /*1660*/  WARPGROUP.DEPBAR.LE gsb0, 0x0 ;  /* 0x00008000000079c5 */ /* 0x000fe40000010000 */
[----:B------:R-:W-:-:S06]  /*1670*/  WARPGROUP.ARRIVE ;  /* 0x00000000000079c5 */ /* 0x000fcc0000000000 */
[----:B------:R-:W-:Y:S01]  /*1680*/  IGMMA.64x8x32.S8.S8 R32, gdesc[UR12], RZ, !UPT, gsb0 ;  /* 0x000000000c2079f1 */ /* 0x000fe2000c0410ff */
[----:B------:R-:W-:Y:S01]  /*1690*/  UMOV UR14, UR10 ;  /* 0x0000000a000e7c82 */ /* 0x000fe20008000000 */
[----:B------:R-:W-:Y:S01]  /*16a0*/  UMOV UR15, UR11 ;  /* 0x0000000b000f7c82 */ /* 0x000fe20008000000 */
[----:B------:R-:W-:Y:S01]  /*16b0*/  UMOV UR12, UR7 ;  /* 0x00000007000c7c82 */ /* 0x000fe20008000000 */
[----:B------:R-:W-:Y:S01]  /*16c0*/  UMOV UR13, 0x40000040 ;  /* 0x40000040000d7882 */ /* 0x000fe20000000000 */
[----:B------:R-:W-:Y:S02]  /*16d0*/  UIADD3 UR7, UR8, 0x402, URZ ;  /* 0x0000040208077890 */ /* 0x000fe4000fffe03f */
[----:B------:R-:W-:Y:S01]  /*16e0*/  UIADD3 UR10, UR6, 0x46, URZ ;  /* 0x00000046060a7890 */ /* 0x000fe2000fffe03f */
[----:B------:R-:W-:Y:S01]  /*16f0*/  UMOV UR11, 0x40000000 ;  /* 0x40000000000b7882 */ /* 0x000fe20000000000 */
[----:B------:R-:W-:Y:S02]  /*1700*/  WARPGROUP.DEPBAR.LE gsb0, 0x0 ;  /* 0x00008000000079c5 */ /* 0x000fe40000010000 */
[----:B------:R-:W-:-:S06]  /*1710*/  WARPGROUP.ARRIVE ;  /* 0x00000000000079c5 */ /* 0x000fcc0000000000 */
[----:B------:R-:W-:Y:S01]  /*1720*/  IGMMA.64x8x32.S8.S8 R28, gdesc[UR12], RZ, !UPT, gsb0 ;  /* 0x000000000c1c79f1 */ /* 0x000fe2000c0410ff */
[----:B------:R-:W-:Y:S02]  /*1730*/  UIADD3 UR12, UR8, 0x2, URZ ;  /* 0x00000002080c7890 */ /* 0x000fe4000fffe03f */
[----:B------:R-:W-:Y:S01]  /*1740*/  UIADD3 UR14, UR6, 0x2, URZ ;  /* 0x00000002060e7890 */ /* 0x000fe2000fffe03f */
[----:B------:R-:W-:Y:S01]  /*1750*/  UMOV UR13, 0x40000040 ;  /* 0x40000040000d7882 */ /* 0x000fe20000000000 */
[----:B------:R-:W-:Y:S01]  /*1760*/  UMOV UR15, 0x40000000 ;  /* 0x40000000000f7882 */ /* 0x000fe20000000000 */
[----:B------:R-:W-:Y:S02]  /*1770*/  WARPGROUP.DEPBAR.LE gsb0, 0x0 ;  /* 0x00008000000079c5 */ /* 0x000fe40000010000 */
[----:B------:R-:W-:-:S06]  /*1780*/  WARPGROUP.ARRIVE ;  /* 0x00000000000079c5 */ /* 0x000fcc0000000000 */
[----:B------:R-:W-:Y:S01]  /*1790*/  IGMMA.64x8x32.S8.S8 R36, gdesc[UR12], R36, gsb0 ;  /* 0x000000000c2479f1 */ /* 0x000fe20008041024 */
[----:B------:R-:W-:Y:S01]  /*17a0*/  UMOV UR12, UR7 ;  /* 0x00000007000c7c82 */ /* 0x000fe20008000000 */
[----:B------:R-:W-:Y:S01]  /*17b0*/  UMOV UR13, 0x40000040 ;  /* 0x40000040000d7882 */ /* 0x000fe20000000000 */
[----:B------:R-:W-:Y:S01]  /*17c0*/  UIADD3 UR7, UR8, 0x404, URZ ;  /* 0x0000040408077890 */ /* 0x000fe2000fffe03f */
        /* <DEDUP_REMOVED lines=101> */
[----:B------:R-:W-:Y:S01]  /*1e20*/  UMOV UR9, 0x40000040 ;  /* 0x4000004000097882 */ /* 0x000fe20000000000 */
[----:B------:R-:W-:Y:S02]  /*1e30*/  WARPGROUP.DEPBAR.LE gsb0, 0x0 ;  /* 0x00008000000079c5 */ /* 0x000fe40000010000 */
[----:B------:R-:W-:-:S06]  /*1e40*/  WARPGROUP.ARRIVE ;  /* 0x00000000000079c5 */ /* 0x000fcc0000000000 */
[----:B------:R-:W-:Y:S01]  /*1e50*/  IGMMA.64x8x32.S8.S8 R28, gdesc[UR12], R28, gsb0 ;  /* 0x000000000c1c79f1 */ /* 0x000fe2000804101c */
[----:B------:R-:W-:-:S03]  /*1e60*/  UIADD3 UR12, UR8, 0x1406, URZ ;  /* 0x00001406080c7890 */ /* 0x000fc6000fffe03f */
[----:B------:R-:W-:Y:S01]  /*1e70*/  UMOV UR8, UR7 ;  /* 0x0000000700087c82 */ /* 0x000fe20008000000 */
[----:B------:R-:W-:Y:S02]  /*1e80*/  WARPGROUP.DEPBAR.LE gsb0, 0x0 ;  /* 0x00008000000079c5 */ /* 0x000fe40000010000 */
[----:B------:R-:W-:-:S06]  /*1e90*/  WARPGROUP.ARRIVE ;  /* 0x00000000000079c5 */ /* 0x000fcc0000000000 */
[----:B------:R-:W-:Y:S01]  /*1ea0*/  IGMMA.64x8x32.S8.S8 R36, gdesc[UR8], R36, gsb0 ;  /* 0x00000000082479f1 */ /* 0x000fe20008041024 */
[----:B------:R-:W-:Y:S01]  /*1eb0*/  UMOV UR8, UR6 ;  /* 0x0000000600087c82 */ /* 0x000fe20008000000 */
[----:B------:R-:W-:Y:S01]  /*1ec0*/  UMOV UR9, 0x40000040 ;  /* 0x4000004000097882 */ /* 0x000fe20000000000 */
[----:B------:R-:W-:Y:S02]  /*1ed0*/  WARPGROUP.DEPBAR.LE gsb0, 0x0 ;  /* 0x00008000000079c5 */ /* 0x000fe40000010000 */
[----:B------:R-:W-:-:S06]  /*1ee0*/  WARPGROUP.ARRIVE ;  /* 0x00000000000079c5 */ /* 0x000fcc0000000000 */
[----:B------:R-:W-:Y:S01]  /*1ef0*/  IGMMA.64x8x32.S8.S8 R32, gdesc[UR8], R32, gsb0 ;  /* 0x00000000082079f1 */ /* 0x000fe20008041020 */
[----:B------:R-:W-:Y:S01]  /*1f00*/  UMOV UR8, UR12 ;  /* 0x0000000c00087c82 */ /* 0x000fe20008000000 */
[----:B------:R-:W-:Y:S01]  /*1f10*/  UMOV UR9, 0x40000040 ;  /* 0x4000004000097882 */ /* 0x000fe20000000000 */
[----:B------:R-:W-:Y:S02]  /*1f20*/  WARPGROUP.DEPBAR.LE gsb0, 0x0 ;  /* 0x00008000000079c5 */ /* 0x000fe40000010000 */
[----:B------:R-:W-:-:S06]  /*1f30*/  WARPGROUP.ARRIVE ;  /* 0x00000000000079c5 */ /* 0x000fcc0000000000 */
[----:B------:R-:W-:Y:S03]  /*1f40*/  IGMMA.64x8x32.S8.S8 R28, gdesc[UR8], R28, gsb0 ;  /* 0x00000000081c79f1 */ /* 0x000fe6000804101c */
[----:B------:R-:W-:Y:S02]  /*1f50*/  WARPGROUP.DEPBAR.LE gsb0, 0x0 ;  /* 0x00008000000079c5 */ /* 0x000fe40000010000 */
[----:B------:R-:W-:Y:S05]  /*1f60*/  @!P1 BRA `(.L_x_22) ;  /* 0x0000000c001c9947 */ /* 0x000fea0003800000 */
[----:B------:R-:W-:Y:S02]  /*1f70*/  UIADD3 UR6, UR39, 0x1, URZ ;  /* 0x0000000127067890 */ /* 0x000fe4000fffe03f */
[----:B------:R-:W-:Y:S02]  /*1f80*/  IMAD.U32 R2, RZ, RZ, UR39 ;  /* 0x00000027ff027e24 */ /* 0x000fe4000f8e00ff */
[----:B------:R-:W-:-:S04]  /*1f90*/  UISETP.NE.AND UP0, UPT, UR6, 0x2, UPT ;  /* 0x000000020600788c */ /* 0x000fc8000bf05270 */
[----:B------:R-:W-:Y:S02]  /*1fa0*/  USEL UR7, URZ, 0x1, UP0 ;  /* 0x000000013f077887 */ /* 0x000fe40008000000 */
[----:B------:R-:W-:Y:S02]  /*1fb0*/  USEL UR6, UR6, URZ, UP0 ;  /* 0x0000003f06067287 */ /* 0x000fe40008000000 */
[----:B------:R-:W-:-:S06]  /*1fc0*/  ULOP3.LUT UR7, UR38, UR7, URZ, 0x3c, !UPT ;  /* 0x0000000726077292 */ /* 0x000fcc000f8e3c3f */
[----:B------:R-:W-:-:S07]  /*1fd0*/  IMAD.U32 R6, RZ, RZ, UR7 ;  /* 0x00000007ff067e24 */ /* 0x000fce000f8e00ff */
.L_x_29:
[----:B------:R-:W-:Y:S05]  /*1fe0*/  @!P0 BRA `(.L_x_23) ;  /* 0x0000000000048947 */ /* 0x000fea0003800000 */
[----:B------:R-:W-:Y:S01]  /*1ff0*/  BPT.TRAP 0x1 ;  /* 0x000000040000795c */ /* 0x000fe20000300000 */
.L_x_23:
[----:B------:R-:W0:Y:S01]  /*2000*/  S2UR UR8, SR_CgaCtaId ;  /* 0x00000000000879c3 */ /* 0x000e220000008800 */
[----:B------:R-:W-:Y:S01]  /*2010*/  UMOV UR7, 0x400 ;  /* 0x0000040000077882 */ /* 0x000fe20000000000 */
[----:B------:R-:W-:Y:S01]  /*2020*/  IMAD.U32 R4, RZ, RZ, UR6 ;  /* 0x00000006ff047e24 */ /* 0x000fe2000f8e00ff */
[----:B------:R-:W-:Y:S01]  /*2030*/  SHF.L.U32 R3, R6, 0x1f, RZ ;  /* 0x0000001f06037819 */ /* 0x000fe200000006ff */
[----:B0-----:R-:W-:-:S06]  /*2040*/  ULEA UR7, UR8, UR7, 0x18 ;  /* 0x0000000708077291 */ /* 0x001fcc000f8ec03f */
[----:B------:R-:W-:-:S04]  /*2050*/  IMAD.U32 R5, RZ, RZ, UR7 ;  /* 0x00000007ff057e24 */ /* 0x000fc8000f8e00ff */
[----:B------:R-:W-:-:S04]  /*2060*/  IMAD R4, R4, 0x8, R5 ;  /* 0x0000000804047824 */ /* 0x000fc800078e0205 */
[----:B------:R0:W1:Y:S01]  /*2070*/  SYNCS.PHASECHK.TRANS64.TRYWAIT P1, [R4+URZ], R3 ;  /* 0x00000003040075a7 */ /* 0x000062000802017f */
[----:B------:R-:W-:Y:S05]  /*2080*/  @!P0 BRA `(.L_x_24) ;  /* 0x0000000000048947 */ /* 0x000fea0003800000 */
[----:B------:R-:W-:Y:S01]  /*2090*/  BPT.TRAP 0x1 ;  /* 0x000000040000795c */ /* 0x000fe20000300000 */
.L_x_24:
[----:B-1----:R-:W-:Y:S05]  /*20a0*/  @P1 BRA `(.L_x_25) ;  /* 0x0000000000081947 */ /* 0x002fea0003800000 */
[----:B------:R-:W1:Y:S02]  /*20b0*/  SYNCS.PHASECHK.TRANS64.TRYWAIT P1, [R4+URZ], R3 ;  /* 0x00000003040075a7 */ /* 0x000e64000802017f */
[----:B-1----:R-:W-:Y:S05]  /*20c0*/  @!P1 BRA `(.L_x_26) ;  /* 0x0000003800a09947 */ /* 0x002fea0003800000 */
.L_x_25:
[----:B------:R-:W-:Y:S01]  /*20d0*/  ULEA UR10, UR6, UR5, 0x7 ;  /* 0x00000005060a7291 */ /* 0x000fe2000f8e383f */
[----:B------:R-:W-:Y:S01]  /*20e0*/  WARPGROUP.ARRIVE ;  /* 0x00000000000079c5 */ /* 0x000fe20000000000 */
[----:B------:R-:W-:Y:S01]  /*20f0*/  UIMAD UR8, UR6, 0x1800, UR4 ;  /* 0x00001800060878a4 */ /* 0x000fe2000f8e0204 */
[----:B------:R-:W-:Y:S01]  /*2100*/  UMOV UR11, 0x40000000 ;  /* 0x40000000000b7882 */ /* 0x000fe20000000000 */
[----:B------:R-:W-:Y:S02]  /*2110*/  UMOV UR9, 0x40000040 ;  /* 0x4000004000097882 */ /* 0x000fe40000000000 */
[----:B------:R-:W-:Y:S01]  /*2120*/  UIADD3 UR12, UR8, 0x400, URZ ;  /* 0x00000400080c7890 */ /* 0x000fe2000fffe03f */
[----:B------:R-:W-:Y:S01]  /*2130*/  UMOV UR14, UR10 ;  /* 0x0000000a000e7c82 */ /* 0x000fe20008000000 */
[----:B------:R-:W-:Y:S01]  /*2140*/  UMOV UR15, UR11 ;  /* 0x0000000b000f7c82 */ /* 0x000fe20008000000 */
[----:B------:R-:W-:Y:S02]  /*2150*/  UMOV UR13, 0x40000040 ;  /* 0x40000040000d7882 */ /* 0x000fe40000000000 */
[----:B------:R-:W-:Y:S01]  /*2160*/  IGMMA.64x8x32.S8.S8 R36, gdesc[UR8], R36, gsb0 ;  /* 0x00000000082479f1 */ /* 0x000fe20008041024 */
[----:B------:R-:W-:-:S02]  /*2170*/  UIADD3 UR7, UR8, 0x800, URZ ;  /* 0x0000080008077890 */ /* 0x000fc4000fffe03f */
[----:B------:R-:W-:Y:S01]  /*2180*/  UIADD3 UR9, UR8, 0x802, URZ ;  /* 0x0000080208097890 */ /* 0x000fe2000fffe03f */
[----:B------:R-:W-:Y:S02]  /*2190*/  WARPGROUP.DEPBAR.LE gsb0, 0x0 ;  /* 0x00008000000079c5 */ /* 0x000fe40000010000 */
[----:B------:R-:W-:-:S06]  /*21a0*/  WARPGROUP.ARRIVE ;  /* 0x00000000000079c5 */ /* 0x000fcc0000000000 */
[----:B------:R-:W-:Y:S01]  /*21b0*/  IGMMA.64x8x32.S8.S8 R32, gdesc[UR12], R32, gsb0 ;  /* 0x000000000c2079f1 */ /* 0x000fe20008041020 */
[----:B------:R-:W-:Y:S01]  /*21c0*/  UMOV UR14, UR10 ;  /* 0x0000000a000e7c82 */ /* 0x000fe20008000000 */
[----:B------:R-:W-:Y:S01]  /*21d0*/  UMOV UR15, UR11 ;  /* 0x0000000b000f7c82 */ /* 0x000fe20008000000 */
[----:B------:R-:W-:Y:S01]  /*21e0*/  UMOV UR12, UR7 ;  /* 0x00000007000c7c82 */ /* 0x000fe20008000000 */
[----:B------:R-:W-:Y:S01]  /*21f0*/  UMOV UR13, 0x40000040 ;  /* 0x40000040000d7882 */ /* 0x000fe20000000000 */
[----:B------:R-:W-:Y:S01]  /*2200*/  UIADD3 UR7, UR8, 0x402, URZ ;  /* 0x0000040208077890 */ /* 0x000fe2000fffe03f */
[----:B------:R-:W-:Y:S01]  /*2210*/  UMOV UR11, 0x40000000 ;  /* 0x40000000000b7882 */ /* 0x000fe20000000000 */
        /* <DEDUP_REMOVED lines=118> */
[----:B------:R-:W-:Y:S02]  /*2980*/  UIADD3 UR12, UR8, 0x1006, URZ ;  /* 0x00001006080c7890 */ /* 0x000fe4000fffe03f */
        /* <DEDUP_REMOVED lines=17> */
[----:B------:R-:W-:Y:S01]  /*2aa0*/  BPT.TRAP 0x1 ;  /* 0x000000040000795c */ /* 0x000fe20000300000 */
.L_x_27:
[----:B------:R-:W-:-:S13]  /*2ab0*/  ISETP.NE.AND P1, PT, R24, RZ, PT ;  /* 0x000000ff1800720c */ /* 0x000fda0003f25270 */
[----:B01----:R-:W-:-:S04]  /*2ac0*/  @P1 IMAD R3, R2, 0x8, R5 ;  /* 0x0000000802031824 */ /* 0x003fc800078e0205 */
[----:B------:R-:W-:-:S05]  /*2ad0*/  @P1 VIADD R4, R3, 0x10 ;  /* 0x0000001003041836 */ /* 0x000fca0000000000 */
[----:B------:R-:W-:-:S04]  /*2ae0*/  @P1 PRMT R4, R23, 0x654, R4 ;  /* 0x0000065417041816 */ /* 0x000fc80000000004 */
[----:B------:R0:W-:Y:S01]  /*2af0*/  @P1 SYNCS.ARRIVE.TRANS64.RED.A1T0 RZ, [R4+URZ], RZ ;  /* 0x000000ff04ff19a7 */ /* 0x0001e2000810043f */
[----:B------:R-:W-:-:S13]  /*2b00*/  ISETP.GT.U32.AND P1, PT, R17, 0x1, PT ;  /* 0x000000011100780c */ /* 0x000fda0003f24070 */
[----:B0-----:R-:W-:Y:S05]  /*2b10*/  @P1 BRA `(.L_x_28) ;  /* 0x0000000000041947 */ /* 0x001fea0003800000 */
[----:B------:R-:W-:Y:S01]  /*2b20*/  BPT.TRAP 0x1 ;  /* 0x000000040000795c */ /* 0x000fe20000300000 */
.L_x_28:
[----:B------:R-:W-:Y:S01]  /*2b30*/  UIADD3 UR6, UR6, 0x1, URZ ;  /* 0x0000000106067890 */ /* 0x000fe2000fffe03f */
[----:B------:R-:W-:Y:S01]  /*2b40*/  ISETP.GT.AND P2, PT, R0, 0x1, PT ;  /* 0x000000010000780c */ /* 0x000fe20003f44270 */
[----:B------:R-:W-:Y:S02]  /*2b50*/  VIADD R2, R2, 0x1 ;  /* 0x0000000102027836 */ /* 0x000fe40000000000 */
[----:B------:R-:W-:Y:S01]  /*2b60*/  UISETP.NE.AND UP0, UPT, UR6, 0x2, UPT ;  /* 0x000000020600788c */ /* 0x000fe2000bf05270 */
[----:B------:R-:W-:Y:S02]  /*2b70*/  VIADD R0, R0, 0xffffffff ;  /* 0xffffffff00007836 */ /* 0x000fe40000000000 */
[C---:B------:R-:W-:Y:S01]  /*2b80*/  ISETP.NE.AND P1, PT, R2.reuse, 0x2, PT ;  /* 0x000000020200780c */ /* 0x040fe20003f25270 */
[----:B------:R-:W-:Y:S02]  /*2b90*/  USEL UR7, URZ, 0x1, UP0 ;  /* 0x000000013f077887 */ /* 0x000fe40008000000 */
[----:B------:R-:W-:Y:S01]  /*2ba0*/  USEL UR6, UR6, URZ, UP0 ;  /* 0x0000003f06067287 */ /* 0x000fe20008000000 */
[----:B------:R-:W-:-:S03]  /*2bb0*/  SEL R2, R2, RZ, P1 ;  /* 0x000000ff02027207 */ /* 0x000fc60000800000 */
[----:B------:R-:W-:Y:S01]  /*2bc0*/  LOP3.LUT R6, R6, UR7, RZ, 0x3c, !PT ;  /* 0x0000000706067c12 */ /* 0x000fe2000f8e3cff */
[----:B------:R-:W-:Y:S07]  /*2bd0*/  @P2 BRA `(.L_x_29) ;  /* 0xfffffff400002947 */ /* 0x000fee000383ffff */
.L_x_22:
[----:B------:R-:W0:Y:S02]  /*2be0*/  LDC R0, c[0x0][0x28c] ;  /* 0x0000a300ff007b82 */ /* 0x000e240000000800 */
[----:B0-----:R-:W-:-:S13]  /*2bf0*/  ISETP.GE.AND P1, PT, R0, 0x1, PT ;  /* 0x000000010000780c */ /* 0x001fda0003f26270 */
[----:B------:R-:W-:Y:S05]  /*2c00*/  @!P1 BRA `(.L_x_30) ;  /* 0x0000000000409947 */ /* 0x000fea0003800000 */
[----:B------:R-:W-:Y:S05]  /*2c10*/  @!P0 BRA `(.L_x_31) ;  /* 0x0000000000048947 */ /* 0x000fea0003800000 */
[----:B------:R-:W-:Y:S01]  /*2c20*/  BPT.TRAP 0x1 ;  /* 0x000000040000795c */ /* 0x000fe20000300000 */
.L_x_31:
[----:B------:R-:W-:Y:S01]  /*2c30*/  ISETP.NE.AND P0, PT, R24, RZ, PT ;  /* 0x000000ff1800720c */ /* 0x000fe20003f05270 */
[----:B------:R-:W-:-:S12]  /*2c40*/  UISETP.LT.AND UP1, UPT, UR40, 0x1, UPT ;  /* 0x000000012800788c */ /* 0x000fd8000bf21270 */
[----:B------:R-:W-:-:S05]  /*2c50*/  VOTEU.ANY UP0, P0 ;  /* 0x00000000003f7886 */ /* 0x000fca0000000100 */
[----:B------:R-:W-:-:S04]  /*2c60*/  @UP0 USEL UR4, UR40, 0x1, UP1 ;  /* 0x0000000128040887 */ /* 0x000fc80008800000 */
[----:B------:R-:W-:-:S06]  /*2c70*/  @UP0 UIADD3 UR4, UR39, UR40, -UR4 ;  /* 0x0000002827040290 */ /* 0x000fcc000fffe804 */
[----:B------:R-:W-:-:S04]  /*2c80*/  IMAD.U32 R0, RZ, RZ, UR4 ;  /* 0x00000004ff007e24 */ /* 0x000fc8000f8e00ff */
[----:B------:R-:W-:-:S05]  /*2c90*/  @P0 IMAD.SHL.U32 R0, R0, 0x8, RZ ;  /* 0x0000000800000824 */ /* 0x000fca00078e00ff */
[----:B------:R-:W-:-:S04]  /*2ca0*/  @P0 LOP3.LUT R0, R0, 0x8, RZ, 0xc0, !PT ;  /* 0x0000000800000812 */ /* 0x000fc800078ec0ff */
[----:B------:R-:W-:-:S04]  /*2cb0*/  @P0 IADD3 R0, R5, 0x10, R0 ;  /* 0x0000001005000810 */ /* 0x000fc80007ffe000 */
[----:B------:R-:W-:-:S04]  /*2cc0*/  @P0 PRMT R0, R23, 0x654, R0 ;  /* 0x0000065417000816 */ /* 0x000fc80000000000 */
[----:B------:R0:W-:Y:S01]  /*2cd0*/  @P0 SYNCS.ARRIVE.TRANS64.RED.A1T0 RZ, [R0+URZ], RZ ;  /* 0x000000ff00ff09a7 */ /* 0x0001e2000810043f */
[----:B------:R-:W-:-:S13]  /*2ce0*/  ISETP.GT.U32.AND P0, PT, R17, 0x1, PT ;  /* 0x000000011100780c */ /* 0x000fda0003f04070 */
[----:B0-----:R-:W-:Y:S05]  /*2cf0*/  @P0 BRA `(.L_x_30) ;  /* 0x0000000000040947 */ /* 0x001fea0003800000 */
[----:B------:R-:W-:Y:S01]  /*2d00*/  BPT.TRAP 0x1 ;  /* 0x000000040000795c */ /* 0x000fe20000300000 */
.L_x_30:
[----:B------:R-:W0:Y:S01]  /*2d10*/  LDC R4, c[0x0][0x288] ;  /* 0x0000a200ff047b82 */ /* 0x000e220000000800 */
[--C-:B------:R-:W-:Y:S01]  /*2d20*/  SHF.R.U32.HI R0, RZ, 0x2, R16.reuse ;  /* 0x00000002ff007819 */ /* 0x100fe20000011610 */
[----:B------:R-:W-:Y:S01]  /*2d30*/  UIADD3 UR39, UR40, UR39, URZ ;  /* 0x0000002728277290 */ /* 0x000fe2000fffe03f */
[----:B------:R-:W-:Y:S01]  /*2d40*/  SHF.R.U32.HI R5, RZ, 0x7, R16 ;  /* 0x00000007ff057819 */ /* 0x000fe20000011610 */
[----:B------:R-:W-:Y:S01]  /*2d50*/  IMAD.SHL.U32 R41, R41, 0x8, RZ ;  /* 0x0000000829297824 */ /* 0x000fe200078e00ff */
[----:B------:R-:W-:Y:S01]  /*2d60*/  LOP3.LUT R2, R0, 0x7, RZ, 0xc0, !PT ;  /* 0x0000000700027812 */ /* 0x000fe200078ec0ff */
[----:B------:R-:W-:Y:S01]  /*2d70*/  USHF.R.U32.HI UR4, URZ, 0x1, UR39 ;  /* 0x000000013f047899 */ /* 0x000fe20008011627 */
[----:B------:R-:W-:Y:S01]  /*2d80*/  LOP3.LUT R0, R5, 0x1, RZ, 0xc0, !PT ;  /* 0x0000000105007812 */ /* 0x000fe200078ec0ff */
[----:B------:R-:W-:Y:S01]  /*2d90*/  IMAD R13, R40, 0x180, RZ ;  /* 0x00000180280d7824 */ /* 0x000fe200078e02ff */
[----:B------:R-:W-:Y:S01]  /*2da0*/  LOP3.LUT R3, R16, 0x60, RZ, 0xc0, !PT ;  /* 0x0000006010037812 */ /* 0x000fe200078ec0ff */
[----:B------:R-:W-:Y:S01]  /*2db0*/  ULOP3.LUT UR4, UR4, 0x1, URZ, 0xc0, !UPT ;  /* 0x0000000104047892 */ /* 0x000fe2000f8ec03f */
[----:B------:R-:W-:Y:S01]  /*2dc0*/  SHF.R.S32.HI R14, RZ, 0x1f, R43 ;  /* 0x0000001fff0e7819 */ /* 0x000fe2000001142b */
[----:B------:R-:W-:Y:S01]  /*2dd0*/  IMAD.SHL.U32 R7, R0, 0x40, RZ ;  /* 0x0000004000077824 */ /* 0x000fe200078e00ff */
[----:B------:R-:W-:Y:S01]  /*2de0*/  SHF.R.U32.HI R11, RZ, 0x1, R3 ;  /* 0x00000001ff0b7819 */ /* 0x000fe20000011603 */
[----:B------:R-:W-:Y:S01]  /*2df0*/  ULDC UR8, c[0x0][0x284] ;  /* 0x0000a10000087ab9 */ /* 0x000fe20000000800 */
[----:B------:R-:W-:Y:S01]  /*2e00*/  UISETP.GT.U32.AND UP1, UPT, UR39, 0x1, UPT ;  /* 0x000000012700788c */ /* 0x000fe2000bf24070 */
[----:B------:R-:W-:Y:S01]  /*2e10*/  IMAD.WIDE R8, R40, 0x180, RZ ;  /* 0x0000018028087825 */ /* 0x000fe200078e02ff */
[--C-:B------:R-:W-:Y:S01]  /*2e20*/  IADD3 R3, RZ, -R11, -R2.reuse ;  /* 0x8000000bff037210 */ /* 0x100fe20007ffe802 */
[----:B------:R-:W-:Y:S01]  /*2e30*/  UISETP.NE.U32.AND UP0, UPT, UR4, 0x1, UPT ;  /* 0x000000010400788c */ /* 0x000fe2000bf05070 */
[----:B------:R-:W-:Y:S01]  /*2e40*/  LOP3.LUT R7, R7, 0x40, R2, 0xe2, !PT ;  /* 0x0000004007077812 */ /* 0x000fe200078ee202 */
[----:B------:R-:W-:Y:S01]  /*2e50*/  ULDC.64 UR6, c[0x0][0x5d0] ;  /* 0x0001740000067ab9 */ /* 0x000fe20000000a00 */
[----:B------:R-:W-:Y:S01]  /*2e60*/  LOP3.LUT R2, R16, 0x3, RZ, 0xc0, !PT ;  /* 0x0000000310027812 */ /* 0x000fe200078ec0ff */
[----:B------:R-:W-:Y:S01]  /*2e70*/  UISETP.LT.U32.AND UP1, UPT, UR40, 0x2, UP1 ;  /* 0x000000022800788c */ /* 0x000fe20008f21070 */
[----:B------:R-:W-:Y:S01]  /*2e80*/  IMAD R0, R0, -0x40, R3 ;  /* 0xffffffc000007824 */ /* 0x000fe200078e0203 */
[----:B0-----:R-:W-:Y:S01]  /*2e90*/  ISETP.GE.AND P0, PT, R41, R4, PT ;  /* 0x000000042900720c */ /* 0x001fe20003f06270 */
[----:B------:R-:W-:Y:S01]  /*2ea0*/  UISETP.GT.U32.AND UP0, UPT, UR40, 0x1, !UP0 ;  /* 0x000000012800788c */ /* 0x000fe2000c704070 */
[----:B------:R-:W-:Y:S01]  /*2eb0*/  IMAD R6, R2, -0x2, R4 ;  /* 0xfffffffe02067824 */ /* 0x000fe200078e0204 */
[----:B------:R-:W-:Y:S01]  /*2ec0*/  USEL UR5, URZ, 0x1, !UP1 ;  /* 0x000000013f057887 */ /* 0x000fe2000c800000 */
[----:B------:R-:W-:Y:S01]  /*2ed0*/  IMAD.SHL.U32 R4, R16, 0x2, RZ ;  /* 0x0000000210047824 */ /* 0x000fe200078e00ff */
[C---:B------:R-:W-:Y:S01]  /*2ee0*/  ISETP.GE.OR P0, PT, R13.reuse, UR8, P0 ;  /* 0x000000080d007c0c */ /* 0x040fe20008706670 */
[----:B------:R-:W-:Y:S01]  /*2ef0*/  IMAD R2, R14, UR6, RZ ;  /* 0x000000060e027c24 */ /* 0x000fe2000f8e02ff */
[----:B------:R-:W-:Y:S01]  /*2f00*/  USEL UR4, URZ, 0x1, !UP0 ;  /* 0x000000013f047887 */ /* 0x000fe2000c000000 */
[----:B------:R-:W-:Y:S01]  /*2f10*/  IADD3 R48, -R13, UR8, R0 ;  /* 0x000000080d307c10 */ /* 0x000fe2000fffe100 */
[----:B------:R-:W-:Y:S01]  /*2f20*/  ULOP3.LUT UR39, UR39, 0x1, URZ, 0xc0, !UPT ;  /* 0x0000000127277892 */ /* 0x000fe2000f8ec03f */
[----:B------:R-:W-:Y:S01]  /*2f30*/  LOP3.LUT R4, R41, 0x6, R4, 0xf8, !PT ;  /* 0x0000000629047812 */ /* 0x000fe200078ef804 */
[----:B------:R-:W-:Y:S01]  /*2f40*/  IMAD R15, R43, UR7, R2 ;  /* 0x000000072b0f7c24 */ /* 0x000fe2000f8e0202 */
[----:B------:R-:W-:Y:S01]  /*2f50*/  ULOP3.LUT UR38, UR4, UR38, UR5, 0x96, !UPT ;  /* 0x0000002604267292 */ /* 0x000fe2000f8e9605 */
[----:B------:R-:W-:Y:S01]  /*2f60*/  LOP3.LUT R49, R8, R7, R11, 0xfe, !PT ;  /* 0x0000000708317212 */ /* 0x000fe200078efe0b */
[----:B------:R-:W-:Y:S01]  /*2f70*/  IMAD.IADD R50, R6, 0x1, -R41 ;  /* 0x0000000106327824 */ /* 0x000fe200078e0a29 */
[----:B------:R-:W-:Y:S01]  /*2f80*/  SHF.R.S32.HI R5, RZ, 0x1f, R4 ;  /* 0x0000001fff057819 */ /* 0x000fe20000011404 */
[----:B------:R-:W-:-:S02]  /*2f90*/  IMAD.MOV.U32 R0, RZ, RZ, -0x1 ;  /* 0xffffffffff007424 */ /* 0x000fc400078e00ff */
[----:B------:R-:W-:-:S04]  /*2fa0*/  IMAD.WIDE.U32 R2, R43, UR6, R4 ;  /* 0x000000062b027c25 */ /* 0x000fc8000f8e0004 */
[----:B------:R-:W-:Y:S02]  /*2fb0*/  IMAD.IADD R7, R3, 0x1, R15 ;  /* 0x0000000103077824 */ /* 0x000fe400078e020f */
[----:B------:R-:W-:Y:S01]  /*2fc0*/  IMAD.MOV.U32 R6, RZ, RZ, R2 ;  /* 0x000000ffff067224 */ /* 0x000fe200078e0002 */
[----:B------:R-:W-:Y:S06]  /*2fd0*/  @P0 BRA `(.L_x_32) ;  /* 0x0000000c00dc0947 */ /* 0x000fec0003800000 */
[----:B------:R-:W0:Y:S01]  /*2fe0*/  LDC.64 R2, c[0x0][0x5c8] ;  /* 0x00017200ff027b82 */ /* 0x000e220000000a00 */
[----:B-----5:R-:W-:Y:S01]  /*2ff0*/  ISETP.NE.AND P0, PT, R26, RZ, PT ;  /* 0x000000ff1a00720c */ /* 0x020fe20003f05270 */
[----:B------:R-:W-:Y:S01]  /*3000*/  BSSY B0, `(.L_x_32) ;  /* 0x00000f4000007945 */ /* 0x000fe20003800000 */
[-C--:B0-----:R-:W-:Y:S02]  /*3010*/  IMAD R12, R9, R2.reuse, RZ ;  /* 0x00000002090c7224 */ /* 0x081fe400078e02ff */
[----:B------:R-:W-:-:S04]  /*3020*/  IMAD.WIDE.U32 R10, R49, R2, R6 ;  /* 0x00000002310a7225 */ /* 0x000fc800078e0006 */
[----:B------:R-:W-:-:S04]  /*3030*/  IMAD R7, R49, R3, R12 ;  /* 0x0000000331077224 */ /* 0x000fc800078e020c */
[----:B------:R-:W-:Y:S01]  /*3040*/  IMAD.IADD R20, R11, 0x1, R7 ;  /* 0x000000010b147824 */ /* 0x000fe200078e0207 */
[----:B------:R-:W-:Y:S06]  /*3050*/  @!P0 BRA `(.L_x_33) ;  /* 0x00000008008c8947 */ /* 0x000fec0003800000 */
[----:B------:R-:W0:Y:S01]  /*3060*/  LDC.64 R44, c[0x0][0x5b0] ;  /* 0x00016c00ff2c7b82 */ /* 0x000e220000000a00 */
[----:B------:R-:W-:Y:S01]  /*3070*/  ULDC.64 UR4, c[0x0][0x5b8] ;  /* 0x00016e0000047ab9 */ /* 0x000fe20000000a00 */
[----:B------:R-:W-:Y:S01]  /*3080*/  ISETP.GE.AND P0, PT, R48, 0x1, PT ;  /* 0x000000013000780c */ /* 0x000fe20003f06270 */
[----:B------:R-:W-:Y:S01]  /*3090*/  IMAD R6, R14, UR4, RZ ;  /* 0x000000040e067c24 */ /* 0x000fe2000f8e02ff */
[----:B------:R-:W-:Y:S01]  /*30a0*/  BSSY B1, `(.L_x_34) ;  /* 0x000000e000017945 */ /* 0x000fe20003800000 */
[C---:B------:R-:W-:Y:S01]  /*30b0*/  IMAD.WIDE.U32 R14, R43.reuse, UR4, R4 ;  /* 0x000000042b0e7c25 */ /* 0x040fe2000f8e0004 */
[----:B------:R-:W-:Y:S02]  /*30c0*/  ISETP.LT.OR P2, PT, R50, 0x1, !P0 ;  /* 0x000000013200780c */ /* 0x000fe40004741670 */
[----:B------:R-:W1:Y:S01]  /*30d0*/  LDC.64 R46, c[0x0][0x5a8] ;  /* 0x00016a00ff2e7b82 */ /* 0x000e620000000a00 */
[----:B------:R-:W-:Y:S02]  /*30e0*/  IMAD R7, R43, UR5, R6 ;  /* 0x000000052b077c24 */ /* 0x000fe4000f8e0206 */
[----:B------:R-:W-:-:S02]  /*30f0*/  IMAD.MOV.U32 R6, RZ, RZ, R14 ;  /* 0x000000ffff067224 */ /* 0x000fc400078e000e */
[----:B------:R-:W-:Y:S02]  /*3100*/  IMAD.IADD R7, R15, 0x1, R7 ;  /* 0x000000010f077824 */ /* 0x000fe400078e0207 */
[-C--:B0-----:R-:W-:Y:S02]  /*3110*/  IMAD R8, R9, R44.reuse, RZ ;  /* 0x0000002c09087224 */ /* 0x081fe400078e02ff */
[----:B------:R-:W-:-:S04]  /*3120*/  IMAD.WIDE.U32 R4, R49, R44, R6 ;  /* 0x0000002c31047225 */ /* 0x000fc800078e0006 */
[----:B------:R-:W-:Y:S01]  /*3130*/  IMAD R43, R49, R45, R8 ;  /* 0x0000002d312b7224 */ /* 0x000fe200078e0208 */
[----:B-1----:R-:W-:-:S04]  /*3140*/  IADD3 R12, P1, R4, R46, RZ ;  /* 0x0000002e040c7210 */ /* 0x002fc80007f3e0ff */
[----:B------:R-:W-:Y:S01]  /*3150*/  IADD3.X R13, R47, R5, R43, P1, !PT ;  /* 0x000000052f0d7210 */ /* 0x000fe20000ffe42b */
[----:B------:R-:W-:Y:S08]  /*3160*/  @P2 BRA `(.L_x_35) ;  /* 0x0000000000042947 */ /* 0x000ff00003800000 */
[----:B--2---:R0:W5:Y:S02]  /*3170*/  LDG.E.U8 R27, desc[UR36][R12.64] ;  /* 0x000000240c1b7981 */ /* 0x004164000c1e1100 */
.L_x_35:
[----:B------:R-:W-:Y:S05]  /*3180*/  BSYNC B1 ;  /* 0x0000000000017941 */ /* 0x000fea0003800000 */
.L_x_34:
[----:B-----5:R-:W-:Y:S01]  /*3190*/  LOP3.LUT R4, R27, 0xffff, RZ, 0xc0, !PT ;  /* 0x0000ffff1b047812 */ /* 0x020fe200078ec0ff */
[----:B------:R-:W-:Y:S01]  /*31a0*/  ULDC.64 UR4, c[0x0][0x5c0] ;  /* 0x0001700000047ab9 */ /* 0x000fe20000000a00 */
[----:B------:R-:W-:Y:S01]  /*31b0*/  ISETP.LT.OR P0, PT, R50, 0x2, !P0 ;  /* 0x000000023200780c */ /* 0x000fe20004701670 */
[----:B------:R-:W-:Y:S01]  /*31c0*/  IMAD.SHL.U32 R8, R44, 0x8, RZ ;  /* 0x000000082c087824 */ /* 0x000fe200078e00ff */
[----:B------:R-:W-:Y:S01]  /*31d0*/  PRMT R5, R4, 0x8880, RZ ;  /* 0x0000888004057816 */ /* 0x000fe200000000ff */
[----:B------:R-:W-:Y:S01]  /*31e0*/  BSSY B1, `(.L_x_36) ;  /* 0x000000c000017945 */ /* 0x000fe20003800000 */
[----:B------:R-:W-:Y:S02]  /*31f0*/  IADD3 R4, P1, R10, UR4, RZ ;  /* 0x000000040a047c10 */ /* 0x000fe4000ff3e0ff */
[----:B------:R-:W-:Y:S01]  /*3200*/  SHF.L.U64.HI R9, R44, 0x3, R45 ;  /* 0x000000032c097819 */ /* 0x000fe2000001022d */
[----:B------:R-:W-:Y:S01]  /*3210*/  IMAD R40, R5, R26, RZ ;  /* 0x0000001a05287224 */ /* 0x000fe200078e02ff */
[----:B------:R-:W-:-:S03]  /*3220*/  IADD3.X R5, R20, UR5, RZ, P1, !PT ;  /* 0x0000000514057c10 */ /* 0x000fc60008ffe4ff */
[----:B------:R-:W-:Y:S02]  /*3230*/  @!P2 IMAD R21, R36, R25, R40 ;  /* 0x000000192415a224 */ /* 0x000fe400078e0228 */
[----:B------:R-:W-:-:S03]  /*3240*/  IMAD.WIDE.U32 R10, R49, R44, R8 ;  /* 0x0000002c310a7225 */ /* 0x000fc600078e0008 */
[----:B------:R1:W-:Y:S01]  /*3250*/  @!P2 STG.E.U8 desc[UR36][R4.64], R21 ;  /* 0x000000150400a986 */ /* 0x0003e2000c101124 */
[----:B------:R-:W-:Y:S05]  /*3260*/  @P0 BRA `(.L_x_37) ;  /* 0x00000000000c0947 */ /* 0x000fea0003800000 */
[----:B--2---:R-:W1:Y:S02]  /*3270*/  LDG.E.U8 R27, desc[UR36][R12.64+0x1] ;  /* 0x000001240c1b7981 */ /* 0x004e64000c1e1100 */
[----:B-1----:R-:W-:-:S05]  /*3280*/  PRMT R21, R27, 0x8880, RZ ;  /* 0x000088801b157816 */ /* 0x002fca00000000ff */
[----:B------:R-:W-:-:S07]  /*3290*/  IMAD R40, R21, R26, RZ ;  /* 0x0000001a15287224 */ /* 0x000fce00078e02ff */
.L_x_37:
[----:B------:R-:W-:Y:S05]  /*32a0*/  BSYNC B1 ;  /* 0x0000000000017941 */ /* 0x000fea0003800000 */
.L_x_36:
[----:B------:R-:W-:Y:S01]  /*32b0*/  ISETP.GE.AND P1, PT, R48, 0x9, PT ;  /* 0x000000093000780c */ /* 0x000fe20003f26270 */
[----:B------:R-:W-:Y:S01]  /*32c0*/  @!P0 IMAD R41, R37, R25, R40 ;  /* 0x0000001925298224 */ /* 0x000fe200078e0228 */
[----:B0-----:R-:W-:Y:S01]  /*32d0*/  IADD3 R12, P3, P4, R14, R46, R10 ;  /* 0x0000002e0e0c7210 */ /* 0x001fe20007c7e00a */
[----:B------:R-:W-:Y:S01]  /*32e0*/  @!P0 IMAD.MOV.U32 R36, RZ, RZ, R4 ;  /* 0x000000ffff248224 */ /* 0x000fe200078e0004 */
[----:B------:R-:W-:Y:S01]  /*32f0*/  ISETP.LT.OR P2, PT, R50, 0x1, !P1 ;  /* 0x000000013200780c */ /* 0x000fe20004f41670 */
[----:B------:R-:W-:Y:S01]  /*3300*/  @!P0 IMAD.MOV.U32 R37, RZ, RZ, R5 ;  /* 0x000000ffff258224 */ /* 0x000fe200078e0005 */
[----:B-1----:R-:W-:Y:S01]  /*3310*/  LEA R4, P5, R2, R4, 0x3 ;  /* 0x0000000402047211 */ /* 0x002fe200078a18ff */
[----:B------:R-:W-:Y:S01]  /*3320*/  IMAD.IADD R11, R43, 0x1, R11 ;  /* 0x000000012b0b7824 */ /* 0x000fe200078e020b */
[----:B------:R-:W-:Y:S01]  /*3330*/  BSSY B1, `(.L_x_38) ;  /* 0x000000f000017945 */ /* 0x000fe20003800000 */
[----:B------:R-:W-:Y:S01]  /*3340*/  ISETP.LT.OR P1, PT, R50, 0x2, !P1 ;  /* 0x000000023200780c */ /* 0x000fe20004f21670 */
[----:B------:R0:W-:Y:S01]  /*3350*/  @!P0 STG.E.U8 desc[UR36][R36.64+0x1], R41 ;  /* 0x0000012924008986 */ /* 0x0001e2000c101124 */
[----:B------:R-:W-:Y:S01]  /*3360*/  IMAD.WIDE.U32 R20, R44, 0x78, R10 ;  /* 0x000000782c147825 */ /* 0x000fe200078e000a */
[----:B------:R-:W-:-:S02]  /*3370*/  ISETP.GE.AND P0, PT, R48, 0x81, PT ;  /* 0x000000813000780c */ /* 0x000fc40003f06270 */
[----:B------:R-:W-:Y:S02]  /*3380*/  IADD3.X R13, R7, R47, R11, P3, P4 ;  /* 0x0000002f070d7210 */ /* 0x000fe40001fe840b */
[----:B------:R-:W-:Y:S02]  /*3390*/  LEA.HI.X R5, R2, R5, R3, 0x3, P5 ;  /* 0x0000000502057211 */ /* 0x000fe400028f1c03 */
[----:B------:R-:W-:Y:S01]  /*33a0*/  ISETP.LT.OR P3, PT, R50, 0x1, !P0 ;  /* 0x000000013200780c */ /* 0x000fe20004761670 */
[----:B0-----:R-:W-:Y:S01]  /*33b0*/  IMAD R41, R45, 0x78, RZ ;  /* 0x000000782d297824 */ /* 0x001fe200078e02ff */
[----:B------:R-:W-:-:S03]  /*33c0*/  IADD3 R36, P4, P5, R14, R46, R20 ;  /* 0x0000002e0e247210 */ /* 0x000fc60007d9e014 */
[----:B------:R-:W-:Y:S01]  /*33d0*/  IMAD.IADD R43, R21, 0x1, R41 ;  /* 0x00000001152b7824 */ /* 0x000fe200078e0229 */
[----:B------:R-:W-:Y:S09]  /*33e0*/  @P2 BRA `(.L_x_39) ;  /* 0x00000000000c2947 */ /* 0x000ff20003800000 */
[----:B--2---:R-:W2:Y:S02]  /*33f0*/  LDG.E.U8 R27, desc[UR36][R12.64] ;  /* 0x000000240c1b7981 */ /* 0x004ea4000c1e1100 */
[----:B--2---:R-:W-:-:S05]  /*3400*/  PRMT R11, R27, 0x8880, RZ ;  /* 0x000088801b0b7816 */ /* 0x004fca00000000ff */
[----:B------:R-:W-:-:S07]  /*3410*/  IMAD R40, R11, R26, RZ ;  /* 0x0000001a0b287224 */ /* 0x000fce00078e02ff */
.L_x_39:
[----:B------:R-:W-:Y:S05]  /*3420*/  BSYNC B1 ;  /* 0x0000000000017941 */ /* 0x000fea0003800000 */
.L_x_38:
[----:B------:R-:W-:Y:S01]  /*3430*/  @!P2 IMAD R11, R38, R25, R40 ;  /* 0x00000019260ba224 */ /* 0x000fe200078e0228 */
[----:B------:R-:W-:Y:S01]  /*3440*/  BSSY B1, `(.L_x_40) ;  /* 0x0000007000017945 */ /* 0x000fe20003800000 */
[----:B------:R-:W-:-:S03]  /*3450*/  IADD3.X R37, R7, R47, R43, P4, P5 ;  /* 0x0000002f07257210 */ /* 0x000fc600027ea42b */
[----:B------:R0:W-:Y:S01]  /*3460*/  @!P2 STG.E.U8 desc[UR36][R4.64], R11 ;  /* 0x0000000b0400a986 */ /* 0x0001e2000c101124 */
[----:B------:R-:W-:Y:S05]  /*3470*/  @P1 BRA `(.L_x_41) ;  /* 0x00000000000c1947 */ /* 0x000fea0003800000 */
[----:B--2---:R-:W0:Y:S02]  /*3480*/  LDG.E.U8 R27, desc[UR36][R12.64+0x1] ;  /* 0x000001240c1b7981 */ /* 0x004e24000c1e1100 */
[----:B0-----:R-:W-:-:S05]  /*3490*/  PRMT R11, R27, 0x8880, RZ ;  /* 0x000088801b0b7816 */ /* 0x001fca00000000ff */
[----:B------:R-:W-:-:S07]  /*34a0*/  IMAD R40, R11, R26, RZ ;  /* 0x0000001a0b287224 */ /* 0x000fce00078e02ff */
.L_x_41:
[----:B------:R-:W-:Y:S05]  /*34b0*/  BSYNC B1 ;  /* 0x0000000000017941 */ /* 0x000fea0003800000 */
.L_x_40:
[----:B------:R-:W-:-:S05]  /*34c0*/  @!P1 IMAD R39, R39, R25, R40 ;  /* 0x0000001927279224 */ /* 0x000fca00078e0228 */
[----:B------:R-:W-:Y:S04]  /*34d0*/  @!P1 STG.E.U8 desc[UR36][R4.64+0x1], R39 ;  /* 0x0000012704009986 */ /* 0x000fe8000c101124 */
[----:B--2---:R-:W2:Y:S01]  /*34e0*/  @!P3 LDG.E.U8 R27, desc[UR36][R36.64] ;  /* 0x00000024241bb981 */ /* 0x004ea2000c1e1100 */
[----:B------:R-:W-:Y:S01]  /*34f0*/  @!P3 IMAD.MOV.U32 R10, RZ, RZ, R4 ;  /* 0x000000ffff0ab224 */ /* 0x000fe200078e0004 */
[----:B------:R-:W-:Y:S01]  /*3500*/  ISETP.LT.OR P0, PT, R50, 0x2, !P0 ;  /* 0x000000023200780c */ /* 0x000fe20004701670 */
[----:B0-----:R-:W-:Y:S02]  /*3510*/  @!P3 IMAD.MOV.U32 R11, RZ, RZ, R5 ;  /* 0x000000ffff0bb224 */ /* 0x001fe400078e0005 */
[----:B------:R-:W-:Y:S02]  /*3520*/  @!P3 IMAD R15, R3, 0x78, RZ ;  /* 0x00000078030fb824 */ /* 0x000fe400078e02ff */
[----:B------:R-:W-:-:S04]  /*3530*/  @!P3 IMAD.WIDE.U32 R10, R2, 0x78, R10 ;  /* 0x00000078020ab825 */ /* 0x000fc800078e000a */
[----:B------:R-:W-:Y:S01]  /*3540*/  @!P3 IMAD.IADD R11, R11, 0x1, R15 ;  /* 0x000000010b0bb824 */ /* 0x000fe200078e020f */
[----:B--2---:R-:W-:-:S05]  /*3550*/  @!P3 PRMT R13, R27, 0x8880, RZ ;  /* 0x000088801b0db816 */ /* 0x004fca00000000ff */
[----:B------:R-:W-:-:S04]  /*3560*/  @!P3 IMAD R40, R13, R26, RZ ;  /* 0x0000001a0d28b224 */ /* 0x000fc800078e02ff */
[----:B------:R-:W-:-:S05]  /*3570*/  @!P3 IMAD R15, R32, R25, R40 ;  /* 0x00000019200fb224 */ /* 0x000fca00078e0228 */
[----:B------:R0:W-:Y:S04]  /*3580*/  @!P3 STG.E.U8 desc[UR36][R10.64], R15 ;  /* 0x0000000f0a00b986 */ /* 0x0001e8000c101124 */
[----:B------:R-:W2:Y:S01]  /*3590*/  @!P0 LDG.E.U8 R27, desc[UR36][R36.64+0x1] ;  /* 0x00000124241b8981 */ /* 0x000ea2000c1e1100 */
[----:B------:R-:W-:Y:S01]  /*35a0*/  ISETP.GE.AND P1, PT, R48, 0x89, PT ;  /* 0x000000893000780c */ /* 0x000fe20003f26270 */
[----:B------:R-:W-:Y:S01]  /*35b0*/  @!P0 IMAD R45, R3, 0x78, RZ ;  /* 0x00000078032d8824 */ /* 0x000fe200078e02ff */
[----:B------:R-:W-:Y:S01]  /*35c0*/  IADD3 R12, P3, R8, R20, RZ ;  /* 0x00000014080c7210 */ /* 0x000fe20007f7e0ff */
[----:B------:R-:W-:Y:S01]  /*35d0*/  @!P0 IMAD.WIDE.U32 R20, R2, 0x78, R4 ;  /* 0x0000007802148825 */ /* 0x000fe200078e0004 */
[----:B------:R-:W-:-:S03]  /*35e0*/  ISETP.LT.OR P2, PT, R50, 0x1, !P1 ;  /* 0x000000013200780c */ /* 0x000fc60004f41670 */
[----:B------:R-:W-:Y:S01]  /*35f0*/  IMAD.X R13, R43, 0x1, R9, P3 ;  /* 0x000000012b0d7824 */ /* 0x000fe200018e0609 */
[----:B0-----:R-:W-:Y:S01]  /*3600*/  IADD3 R10, P3, P4, R14, R46, R12 ;  /* 0x0000002e0e0a7210 */ /* 0x001fe20007c7e00c */
[----:B------:R-:W-:-:S03]  /*3610*/  @!P0 IMAD.IADD R21, R21, 0x1, R45 ;  /* 0x0000000115158824 */ /* 0x000fc600078e022d */
[----:B------:R-:W-:Y:S02]  /*3620*/  IADD3.X R11, R7, R47, R13, P3, P4 ;  /* 0x0000002f070b7210 */ /* 0x000fe40001fe840d */
[----:B--2---:R-:W-:-:S05]  /*3630*/  @!P0 PRMT R39, R27, 0x8880, RZ ;  /* 0x000088801b278816 */ /* 0x004fca00000000ff */
[----:B------:R-:W-:-:S04]  /*3640*/  @!P0 IMAD R40, R39, R26, RZ ;  /* 0x0000001a27288224 */ /* 0x000fc800078e02ff */
[----:B------:R-:W-:-:S05]  /*3650*/  @!P0 IMAD R33, R33, R25, R40 ;  /* 0x0000001921218224 */ /* 0x000fca00078e0228 */
[----:B------:R0:W-:Y:S04]  /*3660*/  @!P0 STG.E.U8 desc[UR36][R20.64+0x1], R33 ;  /* 0x0000012114008986 */ /* 0x0001e8000c101124 */
[----:B------:R-:W2:Y:S01]  /*3670*/  @!P2 LDG.E.U8 R27, desc[UR36][R10.64] ;  /* 0x000000240a1ba981 */ /* 0x000ea2000c1e1100 */
[----:B------:R-:W-:Y:S01]  /*3680*/  IMAD.SHL.U32 R37, R2, 0x80, RZ ;  /* 0x0000008002257824 */ /* 0x000fe200078e00ff */
[----:B------:R-:W-:Y:S02]  /*3690*/  ISETP.LT.OR P0, PT, R50, 0x2, !P1 ;  /* 0x000000023200780c */ /* 0x000fe40004f01670 */
[----:B------:R-:W-:Y:S02]  /*36a0*/  SHF.L.U64.HI R39, R2, 0x7, R3 ;  /* 0x0000000702277819 */ /* 0x000fe40000010203 */
[----:B------:R-:W-:-:S05]  /*36b0*/  IADD3 R4, P1, R37, R4, RZ ;  /* 0x0000000425047210 */ /* 0x000fca0007f3e0ff */
[----:B------:R-:W-:Y:S01]  /*36c0*/  IMAD.X R5, R39, 0x1, R5, P1 ;  /* 0x0000000127057824 */ /* 0x000fe200008e0605 */
[----:B--2---:R-:W-:-:S05]  /*36d0*/  @!P2 PRMT R15, R27, 0x8880, RZ ;  /* 0x000088801b0fa816 */ /* 0x004fca00000000ff */
[----:B------:R-:W-:-:S04]  /*36e0*/  @!P2 IMAD R40, R15, R26, RZ ;  /* 0x0000001a0f28a224 */ /* 0x000fc800078e02ff */
[----:B------:R-:W-:-:S05]  /*36f0*/  @!P2 IMAD R15, R34, R25, R40 ;  /* 0x00000019220fa224 */ /* 0x000fca00078e0228 */
[----:B------:R1:W-:Y:S04]  /*3700*/  @!P2 STG.E.U8 desc[UR36][R4.64], R15 ;  /* 0x0000000f0400a986 */ /* 0x0003e8000c101124 */
[----:B------:R-:W2:Y:S01]  /*3710*/  @!P0 LDG.E.U8 R27, desc[UR36][R10.64+0x1] ;  /* 0x000001240a1b8981 */ /* 0x000ea2000c1e1100 */
[----:B------:R-:W-:Y:S01]  /*3720*/  ISETP.GE.AND P1, PT, R48, 0x101, PT ;  /* 0x000001013000780c */ /* 0x000fe20003f26270 */
[----:B------:R-:W-:-:S03]  /*3730*/  IMAD.WIDE.U32 R12, R44, 0x78, R12 ;  /* 0x000000782c0c7825 */ /* 0x000fc600078e000c */
[----:B------:R-:W-:Y:S01]  /*3740*/  ISETP.LT.OR P4, PT, R50, 0x1, !P1 ;  /* 0x000000013200780c */ /* 0x000fe20004f81670 */
[----:B------:R-:W-:Y:S01]  /*3750*/  IMAD.IADD R41, R41, 0x1, R13 ;  /* 0x0000000129297824 */ /* 0x000fe200078e020d */
[----:B0-----:R-:W-:Y:S02]  /*3760*/  IADD3 R20, P2, P3, R14, R46, R12 ;  /* 0x0000002e0e147210 */ /* 0x001fe40007b5e00c */
[----:B--2---:R-:W-:-:S05]  /*3770*/  @!P0 PRMT R21, R27, 0x8880, RZ ;  /* 0x000088801b158816 */ /* 0x004fca00000000ff */
[----:B------:R-:W-:Y:S01]  /*3780*/  @!P0 IMAD R40, R21, R26, RZ ;  /* 0x0000001a15288224 */ /* 0x000fe200078e02ff */
[----:B------:R-:W-:-:S03]  /*3790*/  IADD3.X R21, R7, R47, R41, P2, P3 ;  /* 0x0000002f07157210 */ /* 0x000fc600017e6429 */
[----:B------:R-:W-:-:S05]  /*37a0*/  @!P0 IMAD R35, R35, R25, R40 ;  /* 0x0000001923238224 */ /* 0x000fca00078e0228 */
[----:B------:R0:W-:Y:S04]  /*37b0*/  @!P0 STG.E.U8 desc[UR36][R4.64+0x1], R35 ;  /* 0x0000012304008986 */ /* 0x0001e8000c101124 */
[----:B------:R-:W2:Y:S01]  /*37c0*/  @!P4 LDG.E.U8 R27, desc[UR36][R20.64] ;  /* 0x00000024141bc981 */ /* 0x000ea2000c1e1100 */
[----:B------:R-:W-:Y:S01]  /*37d0*/  @!P4 IMAD.MOV.U32 R10, RZ, RZ, R4 ;  /* 0x000000ffff0ac224 */ /* 0x000fe200078e0004 */
[----:B------:R-:W-:Y:S01]  /*37e0*/  ISETP.LT.OR P0, PT, R50, 0x2, !P1 ;  /* 0x000000023200780c */ /* 0x000fe20004f01670 */
[----:B------:R-:W-:Y:S02]  /*37f0*/  @!P4 IMAD.MOV.U32 R11, RZ, RZ, R5 ;  /* 0x000000ffff0bc224 */ /* 0x000fe400078e0005 */
[----:B-1----:R-:W-:Y:S02]  /*3800*/  @!P4 IMAD R15, R3, 0x78, RZ ;  /* 0x00000078030fc824 */ /* 0x002fe400078e02ff */
        /* <DEDUP_REMOVED lines=8> */
[----:B------:R-:W-:Y:S01]  /*3890*/  @!P0 IMAD.MOV.U32 R13, RZ, RZ, R5 ;  /* 0x000000ffff0d8224 */ /* 0x000fe200078e0005 */
[----:B0-----:R-:W-:Y:S01]  /*38a0*/  IADD3 R35, P3, P4, R14, R12, R8 ;  /* 0x0000000c0e237210 */ /* 0x001fe20007c7e008 */
[----:B------:R-:W-:Y:S01]  /*38b0*/  @!P0 IMAD.MOV.U32 R12, RZ, RZ, R4 ;  /* 0x000000ffff0c8224 */ /* 0x000fe200078e0004 */
[----:B------:R-:W-:Y:S01]  /*38c0*/  ISETP.LT.OR P2, PT, R50, 0x1, !P1 ;  /* 0x000000013200780c */ /* 0x000fe20004f41670 */
[----:B------:R-:W-:Y:S01]  /*38d0*/  @!P0 IMAD R3, R3, 0x78, RZ ;  /* 0x0000007803038824 */ /* 0x000fe200078e02ff */
[----:B------:R-:W-:Y:S01]  /*38e0*/  IADD3.X R8, R7, R41, R9, P3, P4 ;  /* 0x0000002907087210 */ /* 0x000fe20001fe8409 */
[----:B------:R-:W-:Y:S01]  /*38f0*/  @!P0 IMAD.WIDE.U32 R12, R2, 0x78, R12 ;  /* 0x00000078020c8825 */ /* 0x000fe200078e000c */
[----:B------:R-:W-:-:S03]  /*3900*/  IADD3 R6, P3, R35, R46, RZ ;  /* 0x0000002e23067210 */ /* 0x000fc60007f7e0ff */
[----:B------:R-:W-:Y:S02]  /*3910*/  @!P0 IMAD.IADD R13, R3, 0x1, R13 ;  /* 0x00000001030d8824 */ /* 0x000fe400078e020d */
[----:B------:R-:W-:Y:S01]  /*3920*/  IMAD.X R7, R8, 0x1, R47, P3 ;  /* 0x0000000108077824 */ /* 0x000fe200018e062f */
[----:B--2---:R-:W-:-:S05]  /*3930*/  @!P0 PRMT R33, R27, 0x8880, RZ ;  /* 0x000088801b218816 */ /* 0x004fca00000000ff */
[----:B------:R-:W-:-:S04]  /*3940*/  @!P0 IMAD R40, R33, R26, RZ ;  /* 0x0000001a21288224 */ /* 0x000fc800078e02ff */
[----:B------:R-:W-:-:S05]  /*3950*/  @!P0 IMAD R29, R29, R25, R40 ;  /* 0x000000191d1d8224 */ /* 0x000fca00078e0228 */
[----:B------:R0:W-:Y:S04]  /*3960*/  @!P0 STG.E.U8 desc[UR36][R12.64+0x1], R29 ;  /* 0x0000011d0c008986 */ /* 0x0001e8000c101124 */
[----:B------:R-:W2:Y:S01]  /*3970*/  @!P2 LDG.E.U8 R27, desc[UR36][R6.64] ;  /* 0x00000024061ba981 */ /* 0x000ea2000c1e1100 */
[----:B------:R-:W-:Y:S02]  /*3980*/  ISETP.LT.OR P1, PT, R50, 0x2, !P1 ;  /* 0x000000023200780c */ /* 0x000fe40004f21670 */
[----:B------:R-:W-:Y:S02]  /*3990*/  IADD3 R2, P0, R4, R37, RZ ;  /* 0x0000002504027210 */ /* 0x000fe40007f1e0ff */
[----:B--2---:R-:W-:-:S05]  /*39a0*/  @!P2 PRMT R3, R27, 0x8880, RZ ;  /* 0x000088801b03a816 */ /* 0x004fca00000000ff */
[----:B------:R-:W-:Y:S02]  /*39b0*/  @!P2 IMAD R40, R3, R26, RZ ;  /* 0x0000001a0328a224 */ /* 0x000fe400078e02ff */
[----:B------:R-:W-:Y:S02]  /*39c0*/  IMAD.X R3, R5, 0x1, R39, P0 ;  /* 0x0000000105037824 */ /* 0x000fe400000e0627 */
[----:B------:R-:W-:-:S05]  /*39d0*/  @!P2 IMAD R9, R30, R25, R40 ;  /* 0x000000191e09a224 */ /* 0x000fca00078e0228 */
[----:B------:R0:W-:Y:S04]  /*39e0*/  @!P2 STG.E.U8 desc[UR36][R2.64], R9 ;  /* 0x000000090200a986 */ /* 0x0001e8000c101124 */
[----:B------:R-:W1:Y:S02]  /*39f0*/  @!P1 LDG.E.U8 R27, desc[UR36][R6.64+0x1] ;  /* 0x00000124061b9981 */ /* 0x000e64000c1e1100 */
[----:B-1----:R-:W-:-:S05]  /*3a00*/  @!P1 PRMT R11, R27, 0x8880, RZ ;  /* 0x000088801b0b9816 */ /* 0x002fca00000000ff */
[----:B------:R-:W-:Y:S01]  /*3a10*/  @!P1 IMAD R11, R11, R26, RZ ;  /* 0x0000001a0b0b9224 */ /* 0x000fe200078e02ff */
[----:B0-----:R-:W-:Y:S06]  /*3a20*/  @P1 BRA `(.L_x_42) ;  /* 0x0000000400441947 */ /* 0x001fec0003800000 */
[----:B------:R-:W-:Y:S01]  /*3a30*/  IADD3 R2, P0, R4, R37, RZ ;  /* 0x0000002504027210 */ /* 0x000fe20007f1e0ff */
[----:B------:R-:W-:-:S04]  /*3a40*/  @!P1 IMAD.MOV.U32 R40, RZ, RZ, R11 ;  /* 0x000000ffff289224 */ /* 0x000fc800078e000b */
[----:B------:R-:W-:Y:S02]  /*3a50*/  IMAD.X R3, R5, 0x1, R39, P0 ;  /* 0x0000000105037824 */ /* 0x000fe400000e0627 */
[----:B------:R-:W-:-:S05]  /*3a60*/  IMAD R31, R31, R25, R40 ;  /* 0x000000191f1f7224 */ /* 0x000fca00078e0228 */
[----:B------:R0:W-:Y:S01]  /*3a70*/  STG.E.U8 desc[UR36][R2.64+0x1], R31 ;  /* 0x0000011f02007986 */ /* 0x0001e2000c101124 */
[----:B------:R-:W-:Y:S05]  /*3a80*/  BRA `(.L_x_42) ;  /* 0x00000004002c7947 */ /* 0x000fea0003800000 */
.L_x_33:
[C---:B------:R-:W-:Y:S01]  /*3a90*/  ISETP.GE.AND P1, PT, R48.reuse, 0x1, PT ;  /* 0x000000013000780c */ /* 0x040fe20003f26270 */
[----:B------:R-:W-:Y:S01]  /*3aa0*/  ULDC.64 UR4, c[0x0][0x5c0] ;  /* 0x0001700000047ab9 */ /* 0x000fe20000000a00 */
[----:B------:R-:W-:Y:S02]  /*3ab0*/  ISETP.GE.AND P2, PT, R48, 0x9, PT ;  /* 0x000000093000780c */ /* 0x000fe40003f46270 */
[----:B------:R-:W-:Y:S02]  /*3ac0*/  ISETP.LT.OR P3, PT, R50, 0x1, !P1 ;  /* 0x000000013200780c */ /* 0x000fe40004f61670 */
[----:B------:R-:W-:Y:S02]  /*3ad0*/  IADD3 R4, P0, R10, UR4, RZ ;  /* 0x000000040a047c10 */ /* 0x000fe4000ff1e0ff */
[----:B------:R-:W-:Y:S02]  /*3ae0*/  ISETP.LT.OR P1, PT, R50, 0x2, !P1 ;  /* 0x000000023200780c */ /* 0x000fe40004f21670 */
[----:B------:R-:W-:-:S02]  /*3af0*/  IADD3.X R5, R20, UR5, RZ, P0, !PT ;  /* 0x0000000514057c10 */ /* 0x000fc400087fe4ff */
[C---:B------:R-:W-:Y:S02]  /*3b00*/  ISETP.LT.OR P4, PT, R50.reuse, 0x1, !P2 ;  /* 0x000000013200780c */ /* 0x040fe40005781670 */
[----:B------:R-:W-:Y:S02]  /*3b10*/  ISETP.LT.OR P2, PT, R50, 0x2, !P2 ;  /* 0x000000023200780c */ /* 0x000fe40005741670 */
[----:B------:R-:W-:Y:S01]  /*3b20*/  ISETP.GE.AND P0, PT, R48, 0x81, PT ;  /* 0x000000813000780c */ /* 0x000fe20003f06270 */
[----:B------:R-:W-:-:S03]  /*3b30*/  @!P3 IMAD R11, R36, R25, RZ ;  /* 0x00000019240bb224 */ /* 0x000fc600078e02ff */
[----:B------:R-:W-:Y:S01]  /*3b40*/  ISETP.LT.OR P5, PT, R50, 0x1, !P0 ;  /* 0x000000013200780c */ /* 0x000fe200047a1670 */
[-C--:B------:R-:W-:Y:S01]  /*3b50*/  @!P1 IMAD R37, R37, R25.reuse, RZ ;  /* 0x0000001925259224 */ /* 0x080fe200078e02ff */
[----:B------:R-:W-:Y:S01]  /*3b60*/  @!P3 STG.E.U8 desc[UR36][R4.64], R11 ;  /* 0x0000000b0400b986 */ /* 0x000fe2000c101124 */
[----:B------:R-:W-:Y:S02]  /*3b70*/  LEA R8, P3, R2, R4, 0x3 ;  /* 0x0000000402087211 */ /* 0x000fe400078618ff */
[----:B------:R-:W-:Y:S01]  /*3b80*/  @!P4 IMAD R13, R38, R25, RZ ;  /* 0x00000019260dc224 */ /* 0x000fe200078e02ff */
[----:B------:R0:W-:Y:S01]  /*3b90*/  @!P1 STG.E.U8 desc[UR36][R4.64+0x1], R37 ;  /* 0x0000012504009986 */ /* 0x0001e2000c101124 */
[----:B------:R-:W-:Y:S01]  /*3ba0*/  LEA.HI.X R9, R2, R5, R3, 0x3, P3 ;  /* 0x0000000502097211 */ /* 0x000fe200018f1c03 */
[----:B------:R-:W-:Y:S01]  /*3bb0*/  @!P2 IMAD R39, R39, R25, RZ ;  /* 0x000000192727a224 */ /* 0x000fe200078e02ff */
[----:B------:R-:W-:Y:S02]  /*3bc0*/  ISETP.LT.OR P0, PT, R50, 0x2, !P0 ;  /* 0x000000023200780c */ /* 0x000fe40004701670 */
[----:B------:R-:W-:-:S02]  /*3bd0*/  ISETP.GE.AND P1, PT, R48, 0x101, PT ;  /* 0x000001013000780c */ /* 0x000fc40003f26270 */
[----:B------:R-:W-:Y:S02]  /*3be0*/  @!P5 IMAD R15, R3, 0x78, RZ ;  /* 0x00000078030fd824 */ /* 0x000fe400078e02ff */
[----:B------:R-:W-:-:S04]  /*3bf0*/  @!P5 IMAD.WIDE.U32 R6, R2, 0x78, R8 ;  /* 0x000000780206d825 */ /* 0x000fc800078e0008 */
[--C-:B0-----:R-:W-:Y:S02]  /*3c00*/  @!P4 IMAD.MOV.U32 R4, RZ, RZ, R8.reuse ;  /* 0x000000ffff04c224 */ /* 0x101fe400078e0008 */
[----:B------:R-:W-:Y:S02]  /*3c10*/  @!P4 IMAD.MOV.U32 R5, RZ, RZ, R9 ;  /* 0x000000ffff05c224 */ /* 0x000fe400078e0009 */
[----:B------:R-:W-:Y:S02]  /*3c20*/  @!P5 IMAD.IADD R7, R15, 0x1, R7 ;  /* 0x000000010f07d824 */ /* 0x000fe400078e0207 */
[----:B------:R-:W-:Y:S01]  /*3c30*/  @!P0 IMAD R21, R3, 0x78, RZ ;  /* 0x0000007803158824 */ /* 0x000fe200078e02ff */
[----:B------:R0:W-:Y:S01]  /*3c40*/  @!P4 STG.E.U8 desc[UR36][R4.64], R13 ;  /* 0x0000000d0400c986 */ /* 0x0001e2000c101124 */
[----:B------:R-:W-:Y:S01]  /*3c50*/  @!P0 IMAD.WIDE.U32 R10, R2, 0x78, R8 ;  /* 0x00000078020a8825 */ /* 0x000fe200078e0008 */
[C---:B------:R-:W-:Y:S02]  /*3c60*/  ISETP.LT.OR P4, PT, R50.reuse, 0x1, !P1 ;  /* 0x000000013200780c */ /* 0x040fe40004f81670 */
[----:B------:R-:W-:Y:S01]  /*3c70*/  ISETP.LT.OR P1, PT, R50, 0x2, !P1 ;  /* 0x000000023200780c */ /* 0x000fe20004f21670 */
[----:B------:R-:W-:-:S02]  /*3c80*/  @!P5 IMAD R15, R32, R25, RZ ;  /* 0x00000019200fd224 */ /* 0x000fc400078e02ff */
[C---:B------:R-:W-:Y:S02]  /*3c90*/  IMAD.SHL.U32 R37, R2.reuse, 0x80, RZ ;  /* 0x0000008002257824 */ /* 0x040fe400078e00ff */
[----:B------:R-:W-:Y:S02]  /*3ca0*/  @!P0 IMAD.IADD R11, R21, 0x1, R11 ;  /* 0x00000001150b8824 */ /* 0x000fe400078e020b */
[-C--:B------:R-:W-:Y:S01]  /*3cb0*/  @!P0 IMAD R33, R33, R25.reuse, RZ ;  /* 0x0000001921218224 */ /* 0x080fe200078e02ff */
[----:B0-----:R-:W-:Y:S01]  /*3cc0*/  SHF.L.U64.HI R13, R2, 0x7, R3 ;  /* 0x00000007020d7819 */ /* 0x001fe20000010203 */
[----:B------:R-:W-:Y:S02]  /*3cd0*/  @!P2 IMAD.MOV.U32 R4, RZ, RZ, R8 ;  /* 0x000000ffff04a224 */ /* 0x000fe400078e0008 */
[----:B------:R-:W-:Y:S02]  /*3ce0*/  @!P2 IMAD.MOV.U32 R5, RZ, RZ, R9 ;  /* 0x000000ffff05a224 */ /* 0x000fe400078e0009 */
[----:B------:R-:W-:-:S02]  /*3cf0*/  @!P4 IMAD R21, R28, R25, RZ ;  /* 0x000000191c15c224 */ /* 0x000fc400078e02ff */
[----:B------:R-:W-:Y:S01]  /*3d00*/  @!P1 IMAD R29, R29, R25, RZ ;  /* 0x000000191d1d9224 */ /* 0x000fe200078e02ff */
[----:B------:R0:W-:Y:S01]  /*3d10*/  @!P2 STG.E.U8 desc[UR36][R4.64+0x1], R39 ;  /* 0x000001270400a986 */ /* 0x0001e2000c101124 */
[----:B------:R-:W-:-:S03]  /*3d20*/  ISETP.GE.AND P2, PT, R48, 0x89, PT ;  /* 0x000000893000780c */ /* 0x000fc60003f46270 */
[----:B------:R1:W-:Y:S01]  /*3d30*/  @!P5 STG.E.U8 desc[UR36][R6.64], R15 ;  /* 0x0000000f0600d986 */ /* 0x0003e2000c101124 */
[C---:B------:R-:W-:Y:S02]  /*3d40*/  ISETP.LT.OR P3, PT, R50.reuse, 0x1, !P2 ;  /* 0x000000013200780c */ /* 0x040fe40005761670 */
[----:B------:R-:W-:Y:S01]  /*3d50*/  ISETP.LT.OR P2, PT, R50, 0x2, !P2 ;  /* 0x000000023200780c */ /* 0x000fe20005741670 */
[----:B------:R3:W-:Y:S01]  /*3d60*/  @!P0 STG.E.U8 desc[UR36][R10.64+0x1], R33 ;  /* 0x000001210a008986 */ /* 0x0007e2000c101124 */
[----:B------:R-:W-:Y:S02]  /*3d70*/  ISETP.GE.AND P0, PT, R48, 0x109, PT ;  /* 0x000001093000780c */ /* 0x000fe40003f06270 */
[----:B0-----:R-:W-:-:S05]  /*3d80*/  IADD3 R4, P5, R8, R37, RZ ;  /* 0x0000002508047210 */ /* 0x001fca0007fbe0ff */
[----:B------:R-:W-:Y:S01]  /*3d90*/  IMAD.X R5, R9, 0x1, R13, P5 ;  /* 0x0000000109057824 */ /* 0x000fe200028e060d */
[----:B------:R-:W-:Y:S01]  /*3da0*/  ISETP.LT.OR P5, PT, R50, 0x1, !P0 ;  /* 0x000000013200780c */ /* 0x000fe200047a1670 */
[----:B-1----:R-:W-:Y:S01]  /*3db0*/  @!P3 IMAD R15, R34, R25, RZ ;  /* 0x00000019220fb224 */ /* 0x002fe200078e02ff */
[----:B------:R-:W-:Y:S01]  /*3dc0*/  ISETP.LT.OR P0, PT, R50, 0x2, !P0 ;  /* 0x000000023200780c */ /* 0x000fe20004701670 */
[--C-:B------:R-:W-:Y:S02]  /*3dd0*/  @!P1 IMAD.MOV.U32 R8, RZ, RZ, R4.reuse ;  /* 0x000000ffff089224 */ /* 0x100fe400078e0004 */
[--C-:B------:R-:W-:Y:S01]  /*3de0*/  @!P1 IMAD.MOV.U32 R9, RZ, RZ, R5.reuse ;  /* 0x000000ffff099224 */ /* 0x100fe200078e0005 */
[----:B------:R1:W-:Y:S01]  /*3df0*/  @!P3 STG.E.U8 desc[UR36][R4.64], R15 ;  /* 0x0000000f0400b986 */ /* 0x0003e2000c101124 */
[----:B------:R-:W-:Y:S01]  /*3e00*/  @!P4 IMAD.WIDE.U32 R6, R2, 0x78, R4 ;  /* 0x000000780206c825 */ /* 0x000fe200078e0004 */
[----:B---3--:R-:W-:-:S03]  /*3e10*/  IADD3 R10, P3, R4, R37, RZ ;  /* 0x00000025040a7210 */ /* 0x008fc60007f7e0ff */
[----:B------:R-:W-:Y:S02]  /*3e20*/  @!P4 IMAD R11, R3, 0x78, RZ ;  /* 0x00000078030bc824 */ /* 0x000fe400078e02ff */
[----:B------:R-:W-:-:S04]  /*3e30*/  @!P1 IMAD.WIDE.U32 R8, R2, 0x78, R8 ;  /* 0x0000007802089825 */ /* 0x000fc800078e0008 */
[----:B------:R-:W-:Y:S02]  /*3e40*/  @!P1 IMAD R3, R3, 0x78, RZ ;  /* 0x0000007803039824 */ /* 0x000fe400078e02ff */
[----:B------:R-:W-:Y:S02]  /*3e50*/  @!P4 IMAD.IADD R7, R11, 0x1, R7 ;  /* 0x000000010b07c824 */ /* 0x000fe400078e0207 */
[----:B------:R-:W-:Y:S01]  /*3e60*/  IMAD.X R11, R5, 0x1, R13, P3 ;  /* 0x00000001050b7824 */ /* 0x000fe200018e060d */
[----:B------:R-:W-:Y:S01]  /*3e70*/  IADD3 R12, P3, R4, R37, RZ ;  /* 0x00000025040c7210 */ /* 0x000fe20007f7e0ff */
[----:B------:R-:W-:Y:S02]  /*3e80*/  @!P1 IMAD.IADD R9, R3, 0x1, R9 ;  /* 0x0000000103099824 */ /* 0x000fe400078e0209 */
[----:B------:R-:W-:Y:S02]  /*3e90*/  @!P2 IMAD R35, R35, R25, RZ ;  /* 0x000000192323a224 */ /* 0x000fe400078e02ff */
[----:B------:R-:W-:-:S02]  /*3ea0*/  @!P2 IMAD.MOV.U32 R2, RZ, RZ, R4 ;  /* 0x000000ffff02a224 */ /* 0x000fc400078e0004 */
[----:B------:R-:W-:Y:S02]  /*3eb0*/  @!P2 IMAD.MOV.U32 R3, RZ, RZ, R5 ;  /* 0x000000ffff03a224 */ /* 0x000fe400078e0005 */
[-C--:B------:R-:W-:Y:S02]  /*3ec0*/  @!P5 IMAD R33, R30, R25.reuse, RZ ;  /* 0x000000191e21d224 */ /* 0x080fe400078e02ff */
[----:B------:R-:W-:Y:S01]  /*3ed0*/  @!P0 IMAD R31, R31, R25, RZ ;  /* 0x000000191f1f8224 */ /* 0x000fe200078e02ff */
[----:B------:R1:W-:Y:S01]  /*3ee0*/  @!P2 STG.E.U8 desc[UR36][R2.64+0x1], R35 ;  /* 0x000001230200a986 */ /* 0x0003e2000c101124 */
[----:B------:R-:W-:-:S03]  /*3ef0*/  IMAD.X R13, R5, 0x1, R13, P3 ;  /* 0x00000001050d7824 */ /* 0x000fc600018e060d */
[----:B------:R1:W-:Y:S04]  /*3f00*/  @!P4 STG.E.U8 desc[UR36][R6.64], R21 ;  /* 0x000000150600c986 */ /* 0x0003e8000c101124 */
[----:B------:R1:W-:Y:S04]  /*3f10*/  @!P1 STG.E.U8 desc[UR36][R8.64+0x1], R29 ;  /* 0x0000011d08009986 */ /* 0x0003e8000c101124 */
[----:B------:R1:W-:Y:S04]  /*3f20*/  @!P5 STG.E.U8 desc[UR36][R10.64], R33 ;  /* 0x000000210a00d986 */ /* 0x0003e8000c101124 */
[----:B------:R1:W-:Y:S02]  /*3f30*/  @!P0 STG.E.U8 desc[UR36][R12.64+0x1], R31 ;  /* 0x0000011f0c008986 */ /* 0x0003e4000c101124 */
.L_x_42:
[----:B------:R-:W-:Y:S05]  /*3f40*/  BSYNC B0 ;  /* 0x0000000000007941 */ /* 0x000fea0003800000 */
.L_x_32:
[----:B------:R-:W-:Y:S01]  /*3f50*/  ULDC UR4, c[0x0][0xc] ;  /* 0x0000030000047ab9 */ /* 0x000fe20000000800 */
[----:B------:R-:W-:Y:S01]  /*3f60*/  ULDC UR5, c[0x0][0x10] ;  /* 0x0000040000057ab9 */ /* 0x000fe20000000800 */
[----:B01----:R-:W0:Y:S01]  /*3f70*/  LDC R3, c[0x0][0x14] ;  /* 0x00000500ff037b82 */ /* 0x003e220000000800 */
[----:B------:R-:W-:Y:S01]  /*3f80*/  UIMAD.WIDE.U32 UR4, UR4, UR5, URZ ;  /* 0x00000005040472a5 */ /* 0x000fe2000f8e003f */
[----:B------:R-:W-:Y:S01]  /*3f90*/  PRMT R2, RZ, 0x7610, R2 ;  /* 0x00007610ff027816 */ /* 0x000fe20000000002 */
[----:B------:R-:W-:Y:S02]  /*3fa0*/  IMAD.MOV.U32 R41, RZ, RZ, -0x1 ;  /* 0xffffffffff297424 */ /* 0x000fe400078e00ff */
[----:B------:R-:W-:Y:S02]  /*3fb0*/  IMAD.MOV.U32 R43, RZ, RZ, -0x1 ;  /* 0xffffffffff2b7424 */ /* 0x000fe400078e00ff */
[----:B0-----:R-:W-:-:S04]  /*3fc0*/  IMAD.WIDE.U32 R18, R3, UR4, R18 ;  /* 0x0000000403127c25 */ /* 0x001fc8000f8e0012 */
[----:B------:R-:W-:Y:S01]  /*3fd0*/  IMAD R3, R3, UR5, RZ ;  /* 0x0000000503037c24 */ /* 0x000fe2000f8e02ff */
[----:B------:R-:W-:Y:S02]  /*3fe0*/  ULDC.64 UR4, c[0x0][0x650] ;  /* 0x0001940000047ab9 */ /* 0x000fe40000000a00 */
[----:B------:R-:W-:Y:S01]  /*3ff0*/  ISETP.GE.U32.AND P0, PT, R18, UR4, PT ;  /* 0x0000000412007c0c */ /* 0x000fe2000bf06070 */
[----:B------:R-:W-:-:S05]  /*4000*/  IMAD.IADD R19, R19, 0x1, R3 ;  /* 0x0000000113137824 */ /* 0x000fca00078e0203 */
[----:B------:R-:W-:-:S13]  /*4010*/  ISETP.GE.U32.AND.EX P0, PT, R19, UR5, PT, P0 ;  /* 0x0000000513007c0c */ /* 0x000fda000bf06100 */
[----:B------:R-:W-:Y:S05]  /*4020*/  @P0 BRA `(.L_x_43) ;  /* 0x0000000400640947 */ /* 0x000fea0003800000 */
[----:B------:R-:W0:Y:S01]  /*4030*/  S2R R10, SR_CTAID.X ;  /* 0x00000000000a7919 */ /* 0x000e220000002500 */
[----:B------:R-:W1:Y:S01]  /*4040*/  LDC.64 R8, c[0x0][0x628] ;  /* 0x00018a00ff087b82 */ /* 0x000e620000000a00 */
[----:B------:R-:W-:Y:S01]  /*4050*/  ULDC UR4, c[0x0][0x150] ;  /* 0x0000540000047ab9 */ /* 0x000fe20000000800 */
[----:B------:R-:W-:Y:S01]  /*4060*/  IMAD.MOV.U32 R6, RZ, RZ, R18 ;  /* 0x000000ffff067224 */ /* 0x000fe200078e0012 */
[----:B------:R-:W3:Y:S01]  /*4070*/  S2R R20, SR_CTAID.Y ;  /* 0x0000000000147919 */ /* 0x000ee20000002600 */
[----:B------:R-:W-:-:S04]  /*4080*/  IMAD.MOV.U32 R7, RZ, RZ, R19 ;  /* 0x000000ffff077224 */ /* 0x000fc800078e0013 */
[----:B------:R-:W4:Y:S08]  /*4090*/  LDC R15, c[0x0][0x144] ;  /* 0x00005100ff0f7b82 */ /* 0x000f300000000800 */
[----:B------:R-:W2:Y:S08]  /*40a0*/  LDC R0, c[0x0][0x630] ;  /* 0x00018c00ff007b82 */ /* 0x000eb00000000800 */
[----:B------:R-:W2:Y:S01]  /*40b0*/  LDC.64 R12, c[0x0][0x620] ;  /* 0x00018800ff0c7b82 */ /* 0x000ea20000000a00 */
[----:B-1----:R-:W-:-:S04]  /*40c0*/  ISETP.NE.U32.AND P0, PT, R8, RZ, PT ;  /* 0x000000ff0800720c */ /* 0x002fc80003f05070 */
[----:B------:R-:W-:Y:S02]  /*40d0*/  ISETP.NE.AND.EX P0, PT, R9, RZ, PT, P0 ;  /* 0x000000ff0900720c */ /* 0x000fe40003f05300 */
[----:B0-----:R-:W-:-:S05]  /*40e0*/  I2FP.F32.U32 R2, R10 ;  /* 0x0000000a00027245 */ /* 0x001fca0000201000 */
[----:B------:R-:W-:-:S04]  /*40f0*/  FMUL R2, R2, UR4 ;  /* 0x0000000402027c20 */ /* 0x000fc80008400000 */
[----:B------:R0:W1:Y:S02]  /*4100*/  F2I.U32.TRUNC.NTZ R14, R2 ;  /* 0x00000002000e7305 */ /* 0x000064000020f000 */
[----:B---34-:R-:W-:Y:S05]  /*4110*/  @!P0 BRA `(.L_x_44) ;  /* 0x0000000000288947 */ /* 0x018fea0003800000 */
[----:B------:R-:W3:Y:S02]  /*4120*/  LDC R3, c[0x0][0x634] ;  /* 0x00018d00ff037b82 */ /* 0x000ee40000000800 */
[----:B---3--:R-:W-:-:S05]  /*4130*/  IADD3 R7, P0, R18, R3, RZ ;  /* 0x0000000312077210 */ /* 0x008fca0007f1e0ff */
[----:B------:R-:W-:-:S04]  /*4140*/  IMAD.X R11, RZ, RZ, R19, P0 ;  /* 0x000000ffff0b7224 */ /* 0x000fc800000e0613 */
[----:B0-----:R-:W-:-:S04]  /*4150*/  IMAD.WIDE.U32 R2, R11, R8, RZ ;  /* 0x000000080b027225 */ /* 0x001fc800078e00ff */
[----:B------:R-:W-:-:S04]  /*4160*/  IMAD.WIDE.U32 R4, P0, R7, R9, R2 ;  /* 0x0000000907047225 */ /* 0x000fc80007800002 */
[----:B------:R-:W-:-:S04]  /*4170*/  IMAD.WIDE.U32 R2, R7, R8, RZ ;  /* 0x0000000807027225 */ /* 0x000fc800078e00ff */
[----:B------:R-:W-:Y:S01]  /*4180*/  IMAD.X R7, RZ, RZ, RZ, P0 ;  /* 0x000000ffff077224 */ /* 0x000fe200000e06ff */
[----:B------:R-:W-:Y:S01]  /*4190*/  IADD3 RZ, P0, R3, R4, RZ ;  /* 0x0000000403ff7210 */ /* 0x000fe20007f1e0ff */
[----:B------:R-:W-:-:S04]  /*41a0*/  IMAD.MOV.U32 R6, RZ, RZ, R5 ;  /* 0x000000ffff067224 */ /* 0x000fc800078e0005 */
[----:B------:R-:W-:-:S08]  /*41b0*/  IMAD.WIDE.U32.X R6, R11, R9, R6, P0 ;  /* 0x000000090b067225 */ /* 0x000fd000000e0406 */
.L_x_44:
[----:B------:R-:W3:Y:S01]  /*41c0*/  LDC.64 R30, c[0x0][0x640] ;  /* 0x00019000ff1e7b82 */ /* 0x000ee20000000a00 */
[-CC-:B--2---:R-:W-:Y:S01]  /*41d0*/  SHF.R.U64 R43, R6, R0.reuse, R7.reuse ;  /* 0x00000000062b7219 */ /* 0x184fe20000001207 */
[----:B-1----:R-:W-:Y:S01]  /*41e0*/  IMAD.MOV R14, RZ, RZ, -R14 ;  /* 0x000000ffff0e7224 */ /* 0x002fe200078e0a0e */
[----:B------:R-:W-:Y:S01]  /*41f0*/  SHF.R.U32.HI R0, RZ, R0, R7 ;  /* 0x00000000ff007219 */ /* 0x000fe20000011607 */
[----:B------:R-:W-:Y:S01]  /*4200*/  ULDC UR4, c[0x0][0x154] ;  /* 0x0000550000047ab9 */ /* 0x000fe20000000800 */
[----:B------:R-:W-:Y:S01]  /*4210*/  IADD3 R5, P0, RZ, -R43, RZ ;  /* 0x8000002bff057210 */ /* 0x000fe20007f1e0ff */
[----:B------:R-:W-:Y:S02]  /*4220*/  IMAD R15, R15, R14, R10 ;  /* 0x0000000e0f0f7224 */ /* 0x000fe400078e020a */
[----:B------:R-:W1:Y:S01]  /*4230*/  LDC R4, c[0x0][0x618] ;  /* 0x00018600ff047b82 */ /* 0x000e620000000800 */
[----:B------:R-:W-:Y:S02]  /*4240*/  IMAD.MOV.U32 R7, RZ, RZ, 0x1 ;  /* 0x00000001ff077424 */ /* 0x000fe400078e00ff */
[----:B------:R-:W-:-:S04]  /*4250*/  IMAD.X R3, RZ, RZ, ~R0, P0 ;  /* 0x000000ffff037224 */ /* 0x000fc800000e0e00 */
[-C--:B------:R-:W-:Y:S01]  /*4260*/  IMAD R0, R3, R12.reuse, RZ ;  /* 0x0000000c03007224 */ /* 0x080fe200078e02ff */
[----:B------:R-:W2:Y:S01]  /*4270*/  LDC R6, c[0x0][0x608] ;  /* 0x00018200ff067b82 */ /* 0x000ea20000000800 */
[----:B0-----:R-:W-:-:S04]  /*4280*/  IMAD.WIDE.U32 R2, R5, R12, R18 ;  /* 0x0000000c05027225 */ /* 0x001fc800078e0012 */
[----:B------:R-:W-:Y:S01]  /*4290*/  IMAD R5, R5, R13, R0 ;  /* 0x0000000d05057224 */ /* 0x000fe200078e0200 */
[----:B------:R-:W-:Y:S02]  /*42a0*/  I2FP.F32.U32 R0, R20 ;  /* 0x0000001400007245 */ /* 0x000fe40000201000 */
[----:B------:R-:W0:Y:S01]  /*42b0*/  LDC R28, c[0x0][0x658] ;  /* 0x00019600ff1c7b82 */ /* 0x000e220000000800 */
[----:B------:R-:W-:Y:S01]  /*42c0*/  IMAD.IADD R3, R3, 0x1, R5 ;  /* 0x0000000103037824 */ /* 0x000fe200078e0205 */
[----:B---3--:R-:W-:Y:S01]  /*42d0*/  ISETP.NE.U32.AND P0, PT, R30, RZ, PT ;  /* 0x000000ff1e00720c */ /* 0x008fe20003f05070 */
[----:B------:R-:W-:Y:S01]  /*42e0*/  FMUL R0, R0, UR4 ;  /* 0x0000000400007c20 */ /* 0x000fe20008400000 */
[----:B------:R-:W-:Y:S02]  /*42f0*/  IMAD.MOV.U32 R5, RZ, RZ, -0x1 ;  /* 0xffffffffff057424 */ /* 0x000fe400078e00ff */
[----:B------:R-:W-:Y:S01]  /*4300*/  ISETP.NE.AND.EX P0, PT, R31, RZ, PT, P0 ;  /* 0x000000ff1f00720c */ /* 0x000fe20003f05300 */
[----:B------:R3:W4:Y:S01]  /*4310*/  F2I.U32.TRUNC.NTZ R12, R0 ;  /* 0x00000000000c7305 */ /* 0x000722000020f000 */
[----:B------:R-:W3:Y:S01]  /*4320*/  LDC R13, c[0x0][0x148] ;  /* 0x00005200ff0d7b82 */ /* 0x000ee20000000800 */
[----:B-1----:R-:W-:-:S02]  /*4330*/  SHF.R.U64 R10, R2, R4, R3 ;  /* 0x00000004020a7219 */ /* 0x002fc40000001203 */
[----:B------:R-:W-:-:S05]  /*4340*/  SHF.R.U32.HI R3, RZ, R4, R3 ;  /* 0x00000004ff037219 */ /* 0x000fca0000011603 */
[----:B------:R-:W1:Y:S01]  /*4350*/  LDC R14, c[0x0][0x600] ;  /* 0x00018000ff0e7b82 */ /* 0x000e620000000800 */
[-CC-:B--2---:R-:W-:Y:S02]  /*4360*/  SHF.R.U64 R8, R10, R6.reuse, R3.reuse ;  /* 0x000000060a087219 */ /* 0x184fe40000001203 */
[----:B------:R-:W-:-:S05]  /*4370*/  SHF.R.U32.HI R3, RZ, R6, R3 ;  /* 0x00000006ff037219 */ /* 0x000fca0000011603 */
[----:B------:R-:W2:Y:S01]  /*4380*/  LDC R29, c[0x0][0x648] ;  /* 0x00019200ff1d7b82 */ /* 0x000ea20000000800 */
[-CC-:B0-----:R-:W-:Y:S02]  /*4390*/  SHF.R.U64 R11, R8, R28.reuse, R3.reuse ;  /* 0x0000001c080b7219 */ /* 0x181fe40000001203 */
[-C--:B------:R-:W-:Y:S02]  /*43a0*/  SHF.L.U32 R5, R5, R28.reuse, RZ ;  /* 0x0000001c05057219 */ /* 0x080fe400000006ff */
[-C--:B------:R-:W-:Y:S01]  /*43b0*/  SHF.R.U32.HI R3, RZ, R28.reuse, R3 ;  /* 0x0000001cff037219 */ /* 0x080fe20000011603 */
[----:B------:R-:W-:Y:S01]  /*43c0*/  IMAD.MOV.U32 R2, RZ, RZ, R11 ;  /* 0x000000ffff027224 */ /* 0x000fe200078e000b */
[----:B------:R-:W-:Y:S01]  /*43d0*/  SHF.L.U32 R28, R7, R28, RZ ;  /* 0x0000001c071c7219 */ /* 0x000fe200000006ff */
[----:B------:R-:W0:Y:S01]  /*43e0*/  LDC R32, c[0x0][0x638] ;  /* 0x00018e00ff207b82 */ /* 0x000e220000000800 */
[----:B------:R-:W-:-:S07]  /*43f0*/  LOP3.LUT R21, RZ, R5, RZ, 0x33, !PT ;  /* 0x00000005ff157212 */ /* 0x000fce00078e33ff */
[----:B------:R-:W0:Y:S01]  /*4400*/  LDC R33, c[0x0][0x610] ;  /* 0x00018400ff217b82 */ /* 0x000e220000000800 */
[----:B----4-:R-:W-:Y:S05]  /*4410*/  @!P0 BRA `(.L_x_45) ;  /* 0x0000000000288947 */ /* 0x010fea0003800000 */
[----:B---3--:R-:W3:Y:S02]  /*4420*/  LDC R0, c[0x0][0x64c] ;  /* 0x00019300ff007b82 */ /* 0x008ee40000000800 */
[----:B---3--:R-:W-:-:S05]  /*4430*/  IADD3 R7, P0, R11, R0, RZ ;  /* 0x000000000b077210 */ /* 0x008fca0007f1e0ff */
        /* <DEDUP_REMOVED lines=8> */
.L_x_45:
[----:B------:R-:W-:Y:S01]  /*44c0*/  ISETP.NE.AND P0, PT, R22, 0x1, PT ;  /* 0x000000011600780c */ /* 0x000fe20003f05270 */
[----:B-1----:R-:W-:Y:S01]  /*44d0*/  VIADD R5, R14, 0xffffffff ;  /* 0xffffffff0e057836 */ /* 0x002fe20000000000 */
[----:B--23--:R-:W-:Y:S01]  /*44e0*/  SHF.R.U64 R0, R2, R29, R3 ;  /* 0x0000001d02007219 */ /* 0x00cfe20000001203 */
[----:B------:R-:W-:Y:S01]  /*44f0*/  IMAD.MOV R12, RZ, RZ, -R12 ;  /* 0x000000ffff0c7224 */ /* 0x000fe200078e0a0c */
[----:B------:R-:W-:Y:S01]  /*4500*/  LOP3.LUT R3, R8, R21, RZ, 0xc0, !PT ;  /* 0x0000001508037212 */ /* 0x000fe200078ec0ff */
[----:B------:R-:W-:Y:S02]  /*4510*/  IMAD.MOV.U32 R4, RZ, RZ, 0x1 ;  /* 0x00000001ff047424 */ /* 0x000fe400078e00ff */
[----:B------:R-:W-:Y:S02]  /*4520*/  IMAD.MOV R2, RZ, RZ, -R0 ;  /* 0x000000ffff027224 */ /* 0x000fe400078e0a00 */
[----:B------:R-:W-:Y:S01]  /*4530*/  IMAD R0, R28, R0, R3 ;  /* 0x000000001c007224 */ /* 0x000fe200078e0203 */
[----:B------:R-:W-:Y:S01]  /*4540*/  LOP3.LUT R3, R10, R5, RZ, 0xc0, !PT ;  /* 0x000000050a037212 */ /* 0x000fe200078ec0ff */
[----:B0-----:R-:W-:-:S02]  /*4550*/  IMAD R2, R2, R32, R11 ;  /* 0x0000002002027224 */ /* 0x001fc400078e020b */
[----:B------:R-:W-:Y:S02]  /*4560*/  @P0 IMAD R15, R13, R12, R20 ;  /* 0x0000000c0d0f0224 */ /* 0x000fe400078e0214 */
[----:B------:R-:W-:Y:S01]  /*4570*/  IMAD R3, R2, R14, R3 ;  /* 0x0000000e02037224 */ /* 0x000fe200078e0203 */
[----:B------:R-:W-:Y:S01]  /*4580*/  PRMT R2, R4, 0x7610, R2 ;  /* 0x0000761004027816 */ /* 0x000fe20000000002 */
[----:B------:R-:W-:-:S05]  /*4590*/  IMAD R0, R0, R33, R15 ;  /* 0x0000002100007224 */ /* 0x000fca00078e020f */
[----:B------:R-:W-:Y:S02]  /*45a0*/  SEL R41, R3, R0, !P0 ;  /* 0x0000000003297207 */ /* 0x000fe40004000000 */
[----:B------:R-:W-:-:S07]  /*45b0*/  SEL R0, R0, R3, !P0 ;  /* 0x0000000300007207 */ /* 0x000fce0004000000 */
.L_x_43:
[----:B------:R-:W-:Y:S01]  /*45c0*/  LOP3.LUT P0, RZ, R2, 0xff, RZ, 0xc0, !PT ;  /* 0x000000ff02ff7812 */ /* 0x000fe2000780c0ff */
[----:B------:R-:W-:-:S12]  /*45d0*/  IMAD.MOV.U32 R40, RZ, RZ, R0 ;  /* 0x000000ffff287224 */ /* 0x000fd800078e0000 */
[----:B------:R-:W-:Y:S05]  /*45e0*/  @P0 BRA `(.L_x_46) ;  /* 0xffffffc800f00947 */ /* 0x000fea000383ffff */
[----:B------:R-:W-:Y:S05]  /*45f0*/  EXIT ;  /* 0x000000000000794d */ /* 0x000fea0003800000 */
.L_x_7:
        /* <DEDUP_REMOVED lines=26> */
.L_x_48:
        /* <DEDUP_REMOVED lines=11> */
[----:B------:R-:W-:Y:S01]  /*4850*/  IMAD.MOV.U32 R8, RZ, RZ, -0x1 ;  /* 0xffffffffff087424 */ /* 0x000fe200078e00ff */
[----:B------:R-:W3:Y:S01]  /*4860*/  LDC R27, c[0x0][0x658] ;  /* 0x00019600ff1b7b82 */ /* 0x000ee20000000800 */
[----:B------:R-:W-:Y:S01]  /*4870*/  IMAD.IADD R7, R7, 0x1, R9 ;  /* 0x0000000107077824 */ /* 0x000fe200078e0209 */
[----:B0-----:R-:W-:-:S04]  /*4880*/  ISETP.NE.U32.AND P0, PT, R28, RZ, PT ;  /* 0x000000ff1c00720c */ /* 0x001fc80003f05070 */
        /* <DEDUP_REMOVED lines=25> */
.L_x_49:
[----:B------:R-:W-:Y:S01]  /*4a20*/  ISETP.NE.AND P0, PT, R22, 0x1, PT ;  /* 0x000000011600780c */ /* 0x000fe20003f05270 */
[----:B0-----:R-:W-:Y:S01]  /*4a30*/  VIADD R13, R23, 0xffffffff ;  /* 0xffffffff170d7836 */ /* 0x001fe20000000000 */
[----:B-1----:R-:W-:Y:S02]  /*4a40*/  SHF.R.U64 R6, R6, R24, R7 ;  /* 0x0000001806067219 */ /* 0x002fe40000001207 */
[----:B------:R-:W-:Y:S02]  /*4a50*/  SHF.L.U32 R26, R26, R27, RZ ;  /* 0x0000001b1a1a7219 */ /* 0x000fe400000006ff */
[----:B------:R-:W-:Y:S01]  /*4a60*/  LOP3.LUT R3, R21, R30, RZ, 0xc0, !PT ;  /* 0x0000001e15037212 */ /* 0x000fe200078ec0ff */
[----:B------:R-:W-:Y:S01]  /*4a70*/  IMAD.MOV R7, RZ, RZ, -R6 ;  /* 0x000000ffff077224 */ /* 0x000fe200078e0a06 */
[----:B------:R-:W-:Y:S01]  /*4a80*/  LOP3.LUT R13, R12, R13, RZ, 0xc0, !PT ;  /* 0x0000000d0c0d7212 */ /* 0x000fe200078ec0ff */
[----:B------:R-:W-:Y:S02]  /*4a90*/  IMAD.MOV.U32 R12, RZ, RZ, R15 ;  /* 0x000000ffff0c7224 */ /* 0x000fe400078e000f */
[----:B------:R-:W-:-:S02]  /*4aa0*/  IMAD R3, R26, R6, R3 ;  /* 0x000000061a037224 */ /* 0x000fc400078e0203 */
[----:B------:R-:W-:Y:S02]  /*4ab0*/  @P0 IMAD R4, R5, R14, R2 ;  /* 0x0000000e05040224 */ /* 0x000fe400078e0202 */
[----:B--2---:R-:W-:Y:S02]  /*4ac0*/  IMAD R2, R7, R25, R20 ;  /* 0x0000001907027224 */ /* 0x004fe400078e0214 */
[----:B---3--:R-:W-:Y:S02]  /*4ad0*/  IMAD R4, R3, R31, R4 ;  /* 0x0000001f03047224 */ /* 0x008fe400078e0204 */
[----:B------:R-:W-:Y:S02]  /*4ae0*/  IMAD R13, R2, R23, R13 ;  /* 0x00000017020d7224 */ /* 0x000fe400078e020d */
[----:B------:R-:W-:-:S03]  /*4af0*/  IMAD.MOV.U32 R6, RZ, RZ, 0x1 ;  /* 0x00000001ff067424 */ /* 0x000fc600078e00ff */
[----:B------:R-:W-:Y:S02]  /*4b00*/  SEL R11, R13, R4, !P0 ;  /* 0x000000040d0b7207 */ /* 0x000fe40004000000 */
[----:B------:R-:W-:-:S07]  /*4b10*/  SEL R13, R4, R13, !P0 ;  /* 0x0000000d040d7207 */ /* 0x000fce0004000000 */
.L_x_47:
[----:B------:R-:W-:-:S08]  /*4b20*/  NOP ;  /* 0x0000000000007918 */ /* 0x000fd00000000000 */
[----:B------:R-:W0:-:S00]  /*4b30*/  USETMAXREG.DEALLOC.CTAPOOL 0x28 ;  /* 0x00000028000079c8 */ /* 0x000e0000080e0500 */
[----:B0-----:R-:W-:-:S13]  /*4b40*/  ISETP.NE.AND P0, PT, R0, RZ, PT ;  /* 0x000000ff0000720c */ /* 0x001fda0003f05270 */
[----:B------:R-:W-:Y:S05]  /*4b50*/  @P0 EXIT ;  /* 0x000000000000094d */ /* 0x000fea0003800000 */
[----:B------:R-:W-:Y:S01]  /*4b60*/  LOP3.LUT P0, RZ, R6, 0xff, RZ, 0xc0, !PT ;  /* 0x000000ff06ff7812 */ /* 0x000fe2000780c0ff */
[----:B------:R-:W-:Y:S02]  /*4b70*/  IMAD.MOV.U32 R0, RZ, RZ, 0x1 ;  /* 0x00000001ff007424 */ /* 0x000fe400078e00ff */
[----:B------:R-:W-:-:S10]  /*4b80*/  IMAD.MOV.U32 R10, RZ, RZ, RZ ;  /* 0x000000ffff0a7224 */ /* 0x000fd400078e00ff */
[----:B------:R-:W-:Y:S05]  /*4b90*/  @!P0 BRA `(.L_x_50) ;  /* 0x0000000c00608947 */ /* 0x000fea0003800000 */
[----:B------:R-:W0:Y:S01]  /*4ba0*/  LDC R0, c[0x0][0x28c] ;  /* 0x0000a300ff007b82 */ /* 0x000e220000000800 */
[----:B------:R-:W1:Y:S01]  /*4bb0*/  S2R R6, SR_CgaCtaId ;  /* 0x0000000000067919 */ /* 0x000e620000008800 */
[----:B------:R-:W-:Y:S01]  /*4bc0*/  BSSY B0, `(.L_x_50) ;  /* 0x00000d5000007945 */ /* 0x000fe20003800000 */
[----:B------:R-:W-:Y:S01]  /*4bd0*/  IMAD.MOV.U32 R9, RZ, RZ, 0x1 ;  /* 0x00000001ff097424 */ /* 0x000fe200078e00ff */
[----:B------:R-:W-:Y:S01]  /*4be0*/  LOP3.LUT R8, R17, 0x2, RZ, 0xfc, !PT ;  /* 0x0000000211087812 */ /* 0x000fe200078efcff */
[----:B------:R-:W-:Y:S01]  /*4bf0*/  IMAD.MOV.U32 R10, RZ, RZ, RZ ;  /* 0x000000ffff0a7224 */ /* 0x000fe200078e00ff */
[----:B------:R-:W-:Y:S01]  /*4c00*/  ULDC UR4, c[0x0][0x600] ;  /* 0x0001800000047ab9 */ /* 0x000fe20000000800 */
[----:B------:R-:W-:Y:S01]  /*4c10*/  ULDC.64 UR22, c[0x0][0x198] ;  /* 0x0000660000167ab9 */ /* 0x000fe20000000a00 */
[----:B------:R-:W-:Y:S01]  /*4c20*/  UIADD3 UR4, UR4, -0x1, URZ ;  /* 0xffffffff04047890 */ /* 0x000fe2000fffe03f */
[----:B0-----:R-:W-:-:S05]  /*4c30*/  VIADD R0, R0, 0xff ;  /* 0x000000ff00007836 */ /* 0x001fca0000000000 */
[----:B------:R-:W-:-:S04]  /*4c40*/  SHF.R.S32.HI R3, RZ, 0x1f, R0 ;  /* 0x0000001fff037819 */ /* 0x000fc80000011400 */
[----:B------:R-:W-:Y:S01]  /*4c50*/  LEA.HI R3, R3, R0, RZ, 0x8 ;  /* 0x0000000003037211 */ /* 0x000fe200078f40ff */
[----:B------:R-:W-:Y:S01]  /*4c60*/  IMAD.MOV.U32 R0, RZ, RZ, 0x1 ;  /* 0x00000001ff007424 */ /* 0x000fe200078e00ff */
[----:B-1----:R-:W-:Y:S02]  /*4c70*/  LOP3.LUT R6, R6, 0x1, RZ, 0xc0, !PT ;  /* 0x0000000106067812 */ /* 0x002fe400078ec0ff */
[----:B------:R-:W-:-:S07]  /*4c80*/  SHF.R.S32.HI R7, RZ, 0x8, R3 ;  /* 0x00000008ff077819 */ /* 0x000fce0000011403 */
.L_x_61:
[----:B------:R-:W-:-:S03]  /*4c90*/  UMOV UR5, 0xffffffff ;  /* 0xffffffff00057882 */ /* 0x000fc60000000000 */
[----:B------:R-:W-:Y:S05]  /*4ca0*/  BRA.DIV UR5, `(.L_x_51) ;  /* 0x0000000e05bc7947 */ /* 0x000fea000b800000 */
[----:B------:R-:W-:-:S13]  /*4cb0*/  ELECT P6, URZ, PT ;  /* 0x00000000003f782f */ /* 0x000fda00038c0000 */
.L_x_70:
[----:B------:R-:W0:Y:S01]  /*4cc0*/  LDC R2, c[0x0][0x28c] ;  /* 0x0000a300ff027b82 */ /* 0x000e220000000800 */
[----:B------:R-:W-:Y:S01]  /*4cd0*/  BSSY B1, `(.L_x_52) ;  /* 0x0000045000017945 */ /* 0x000fe20003800000 */
[----:B0-----:R-:W-:-:S13]  /*4ce0*/  ISETP.LT.OR P6, PT, R2, 0x1, !P6 ;  /* 0x000000010200780c */ /* 0x001fda00077c1670 */
[----:B------:R-:W-:Y:S05]  /*4cf0*/  @P6 BRA `(.L_x_53) ;  /* 0x0000000400086947 */ /* 0x000fea0003800000 */
[----:B------:R-:W-:Y:S02]  /*4d00*/  IMAD R11, R11, 0x2, R6 ;  /* 0x000000020b0b7824 */ /* 0x000fe400078e0206 */
[----:B------:R-:W-:Y:S02]  /*4d10*/  IMAD R13, R13, 0x180, RZ ;  /* 0x000001800d0d7824 */ /* 0x000fe400078e02ff */
[----:B------:R-:W-:Y:S02]  /*4d20*/  VIADD R20, R7, 0x1 ;  /* 0x0000000107147836 */ /* 0x000fe40000000000 */
[----:B------:R-:W-:Y:S02]  /*4d30*/  IMAD.MOV.U32 R21, RZ, RZ, RZ ;  /* 0x000000ffff157224 */ /* 0x000fe400078e00ff */
[----:B------:R-:W-:Y:S02]  /*4d40*/  IMAD.MOV.U32 R2, RZ, RZ, R0 ;  /* 0x000000ffff027224 */ /* 0x000fe400078e0000 */
[----:B------:R-:W-:-:S02]  /*4d50*/  IMAD.MOV.U32 R3, RZ, RZ, R10 ;  /* 0x000000ffff037224 */ /* 0x000fc400078e000a */
[----:B------:R-:W-:-:S07]  /*4d60*/  IMAD.SHL.U32 R11, R11, 0x4, RZ ;  /* 0x000000040b0b7824 */ /* 0x000fce00078e00ff */
.L_x_56:
[----:B------:R-:W0:Y:S01]  /*4d70*/  S2R R5, SR_CgaCtaId ;  /* 0x0000000000057919 */ /* 0x000e220000008800 */
[----:B------:R-:W-:Y:S02]  /*4d80*/  MOV R4, 0x400 ;  /* 0x0000040000047802 */ /* 0x000fe40000000f00 */
[----:B------:R-:W-:Y:S02]  /*4d90*/  LOP3.LUT P0, RZ, R16, 0x7f, RZ, 0xc0, !PT ;  /* 0x0000007f10ff7812 */ /* 0x000fe4000780c0ff */
[----:B0-----:R-:W-:Y:S02]  /*4da0*/  LEA R14, R5, R4, 0x18 ;  /* 0x00000004050e7211 */ /* 0x001fe400078ec0ff */
[----:B------:R-:W-:-:S09]  /*4db0*/  SHF.L.U32 R4, R2, 0x1f, RZ ;  /* 0x0000001f02047819 */ /* 0x000fd200000006ff */
[----:B------:R-:W0:Y:S01]  /*4dc0*/  @!P0 LDC R5, c[0x0][0x500] ;  /* 0x00014000ff058b82 */ /* 0x000e220000000800 */
[----:B------:R-:W-:-:S04]  /*4dd0*/  IMAD R15, R3, 0x8, R14 ;  /* 0x00000008030f7824 */ /* 0x000fc800078e020e */
[----:B------:R-:W1:Y:S02]  /*4de0*/  SYNCS.PHASECHK.TRANS64.TRYWAIT P1, [R15+URZ+0x10], R4 ;  /* 0x000010040f0075a7 */ /* 0x000e64000802017f */
[----:B-1----:R-:W-:Y:S05]  /*4df0*/  @!P1 BRA `(.L_x_54) ;  /* 0x0000000c00889947 */ /* 0x002fea0003800000 */
.L_x_71:
[----:B-1----:R-:W-:Y:S01]  /*4e00*/  PRMT R4, R8, 0x9910, RZ ;  /* 0x0000991008047816 */ /* 0x002fe200000000ff */
[----:B0-----:R0:W-:Y:S03]  /*4e10*/  @!P0 SYNCS.ARRIVE.TRANS64 RZ, [R15+URZ], R5 ;  /* 0x000000050fff89a7 */ /* 0x0011e6000800003f */
[----:B------:R-:W-:-:S13]  /*4e20*/  ISETP.NE.AND P0, PT, R4, 0x2, PT ;  /* 0x000000020400780c */ /* 0x000fda0003f05270 */
[----:B0-----:R-:W-:Y:S05]  /*4e30*/  @P0 BRA `(.L_x_55) ;  /* 0x0000000000040947 */ /* 0x001fea0003800000 */
[----:B------:R-:W-:Y:S01]  /*4e40*/  BPT.TRAP 0x1 ;  /* 0x000000040000795c */ /* 0x000fe20000300000 */
.L_x_55:
[----:B------:R-:W-:Y:S01]  /*4e50*/  IMAD R4, R3, 0x18000, R14 ;  /* 0x0001800003047824 */ /* 0x000fe200078e020e */
[----:B------:R-:W-:Y:S01]  /*4e60*/  R2UR UR34, R21 ;  /* 0x00000000152272ca */ /* 0x000fe200000e0000 */
[----:B------:R-:W-:Y:S01]  /*4e70*/  VIADD R20, R20, 0xffffffff ;  /* 0xffffffff14147836 */ /* 0x000fe20000000000 */
[----:B------:R-:W-:Y:S01]  /*4e80*/  R2UR UR33, R15 ;  /* 0x000000000f2172ca */ /* 0x000fe200000e0000 */
[----:B------:R-:W-:Y:S01]  /*4e90*/  UIADD3 UR6, UP0, UR22, 0xf0, URZ ;  /* 0x000000f016067890 */ /* 0x000fe2000ff1e03f */
[----:B------:R-:W-:Y:S01]  /*4ea0*/  R2UR UR24, R4 ;  /* 0x00000000041872ca */ /* 0x000fe200000e0000 */
[----:B------:R-:W-:Y:S01]  /*4eb0*/  IMAD R4, R3, 0x4, R6 ;  /* 0x0000000403047824 */ /* 0x000fe200078e0206 */
[----:B------:R-:W-:Y:S01]  /*4ec0*/  R2UR UR36, R12 ;  /* 0x000000000c2472ca */ /* 0x000fe200000e0000 */
[----:B------:R-:W-:Y:S01]  /*4ed0*/  UIADD3 UR30, UP1, UR22, 0x1f0, URZ ;  /* 0x000001f0161e7890 */ /* 0x000fe2000ff3e03f */
[----:B------:R-:W-:Y:S01]  /*4ee0*/  R2UR UR35, R13 ;  /* 0x000000000d2372ca */ /* 0x000fe200000e0000 */
[----:B------:R-:W-:Y:S01]  /*4ef0*/  IMAD.U32 R4, R4, 0x200, R14 ;  /* 0x0000020004047824 */ /* 0x000fe200078e000e */
[----:B------:R-:W-:Y:S01]  /*4f00*/  R2UR UR19, R11 ;  /* 0x000000000b1372ca */ /* 0x000fe200000e0000 */
[----:B------:R-:W-:Y:S01]  /*4f10*/  UIADD3.X UR7, URZ, UR23, URZ, UP0, !UPT ;  /* 0x000000173f077290 */ /* 0x000fe200087fe43f */
[----:B------:R-:W-:Y:S01]  /*4f20*/  ISETP.GT.AND P1, PT, R20, 0x1, PT ;  /* 0x000000011400780c */ /* 0x000fe20003f24270 */
[----:B------:R-:W-:Y:S01]  /*4f30*/  UIADD3 UR26, UR34, 0x80, URZ ;  /* 0x00000080221a7890 */ /* 0x000fe2000fffe03f */
[----:B------:R-:W-:Y:S01]  /*4f40*/  R2UR UR8, R4 ;  /* 0x00000000040872ca */ /* 0x000fe200000e0000 */
[----:B------:R-:W-:Y:S01]  /*4f50*/  UIADD3.X UR31, URZ, UR23, URZ, UP1, !UPT ;  /* 0x000000173f1f7290 */ /* 0x000fe20008ffe43f */
[----:B------:R-:W-:Y:S01]  /*4f60*/  VIADD R3, R3, 0x1 ;  /* 0x0000000103037836 */ /* 0x000fe20000000000 */
[----:B------:R-:W-:Y:S01]  /*4f70*/  UIADD3 UR32, UR24, 0x100, URZ ;  /* 0x0000010018207890 */ /* 0x000fe2000fffe03f */
[----:B------:R-:W-:Y:S01]  /*4f80*/  VIADD R21, R21, 0x100 ;  /* 0x0000010015157836 */ /* 0x000fe20000000000 */
[----:B------:R-:W-:Y:S01]  /*4f90*/  UIADD3 UR24, UR24, 0xc100, URZ ;  /* 0x0000c10018187890 */ /* 0x000fe2000fffe03f */
[----:B------:R-:W-:Y:S01]  /*4fa0*/  UMOV UR14, 0x0 ;  /* 0x00000000000e7882 */ /* 0x000fe20000000000 */
[----:B------:R-:W-:Y:S01]  /*4fb0*/  UMOV UR15, 0x10000000 ;  /* 0x10000000000f7882 */ /* 0x000fe20000000000 */
[----:B------:R-:W-:Y:S01]  /*4fc0*/  ISETP.NE.AND P0, PT, R3, 0x2, PT ;  /* 0x000000020300780c */ /* 0x000fe20003f05270 */
[----:B------:R-:W-:Y:S01]  /*4fd0*/  UMOV UR25, UR33 ;  /* 0x0000002100197c82 */ /* 0x000fe20008000000 */
[----:B------:R-:W-:Y:S01]  /*4fe0*/  UMOV UR28, UR36 ;  /* 0x00000024001c7c82 */ /* 0x000fe20008000000 */
[----:B------:R-:W-:-:S02]  /*4ff0*/  UMOV UR27, UR35 ;  /* 0x00000023001b7c82 */ /* 0x000fc40008000000 */
[----:B------:R-:W-:Y:S01]  /*5000*/  UIADD3 UR16, UR8, 0x30100, URZ ;  /* 0x0003010008107890 */ /* 0x000fe2000fffe03f */
[----:B------:R0:W-:Y:S01]  /*5010*/  UTMALDG.3D [UR32], [UR6], desc[UR14] ;  /* 0x00000e20060075b4 */ /* 0x0001e20008011000 */
[----:B------:R-:W-:Y:S01]  /*5020*/  UIADD3 UR8, UR8, 0x30500, URZ ;  /* 0x0003050008087890 */ /* 0x000fe2000fffe03f */
[----:B------:R-:W-:Y:S01]  /*5030*/  SEL R5, RZ, 0x1, P0 ;  /* 0x00000001ff057807 */ /* 0x000fe20000000000 */
[----:B------:R-:W-:Y:S01]  /*5040*/  UMOV UR5, 0x30000 ;  /* 0x0003000000057882 */ /* 0x000fe20000000000 */
[----:B------:R-:W-:Y:S01]  /*5050*/  UMOV UR17, UR33 ;  /* 0x0000002100117c82 */ /* 0x000fe20008000000 */
[----:B------:R-:W-:Y:S01]  /*5060*/  UMOV UR18, UR34 ;  /* 0x0000002200127c82 */ /* 0x000fe20008000000 */
[----:B------:R-:W-:Y:S01]  /*5070*/  UMOV UR20, UR36 ;  /* 0x0000002400147c82 */ /* 0x000fe20008000000 */
[----:B------:R-:W-:Y:S01]  /*5080*/  UMOV UR9, UR33 ;  /* 0x0000002100097c82 */ /* 0x000fe20008000000 */
[----:B------:R-:W-:Y:S01]  /*5090*/  UMOV UR11, UR19 ;  /* 0x00000013000b7c82 */ /* 0x000fe20008000000 */
[----:B------:R-:W-:Y:S01]  /*50a0*/  UMOV UR12, UR36 ;  /* 0x00000024000c7c82 */ /* 0x000fe20008000000 */
[----:B------:R0:W-:Y:S01]  /*50b0*/  UTMALDG.3D [UR24], [UR6], desc[UR14] ;  /* 0x00000e18060075b4 */ /* 0x0001e20008011000 */
[----:B------:R-:W-:Y:S01]  /*50c0*/  UMOV UR10, UR26 ;  /* 0x0000001a000a7c82 */ /* 0x000fe20008000000 */
[----:B------:R-:W-:-:S02]  /*50d0*/  LOP3.LUT R2, R2, R5, RZ, 0x3c, !PT ;  /* 0x0000000502027212 */ /* 0x000fc400078e3cff */
[----:B------:R-:W-:Y:S01]  /*50e0*/  SEL R3, R3, RZ, P0 ;  /* 0x000000ff03037207 */ /* 0x000fe20000000000 */
[----:B------:R0:W-:Y:S01]  /*50f0*/  UTMALDG.3D.MULTICAST [UR16], [UR30], UR5, desc[UR14] ;  /* 0x00000e101e0073b4 */ /* 0x0001e20008011805 */
[----:B------:R0:W-:Y:S02]  /*5100*/  UTMALDG.3D.MULTICAST [UR8], [UR30], UR5, desc[UR14] ;  /* 0x00000e081e0073b4 */ /* 0x0001e40008011805 */
[----:B0-----:R-:W-:Y:S05]  /*5110*/  @P1 BRA `(.L_x_56) ;  /* 0xfffffffc00141947 */ /* 0x001fea000383ffff */
.L_x_53:
[----:B------:R-:W-:Y:S05]  /*5120*/  BSYNC B1 ;  /* 0x0000000000017941 */ /* 0x000fea0003800000 */
.L_x_52:
[----:B------:R-:W-:Y:S01]  /*5130*/  LOP3.LUT P2, RZ, R9, 0xff, RZ, 0xc0, !PT ;  /* 0x000000ff09ff7812 */ /* 0x000fe2000784c0ff */
[----:B------:R-:W-:Y:S01]  /*5140*/  ULDC UR6, c[0x0][0xc] ;  /* 0x0000030000067ab9 */ /* 0x000fe20000000800 */
[----:B------:R-:W-:Y:S01]  /*5150*/  ULDC UR7, c[0x0][0x10] ;  /* 0x0000040000077ab9 */ /* 0x000fe20000000800 */
[----:B------:R-:W0:Y:S01]  /*5160*/  LDC R3, c[0x0][0x14] ;  /* 0x00000500ff037b82 */ /* 0x000e220000000800 */
[----:B------:R-:W-:Y:S01]  /*5170*/  IMAD.IADD R10, R7, 0x1, R10 ;  /* 0x00000001070a7824 */ /* 0x000fe200078e020a */
[----:B------:R-:W-:Y:S01]  /*5180*/  UIMAD.WIDE.U32 UR6, UR6, UR7, URZ ;  /* 0x00000007060672a5 */ /* 0x000fe2000f8e003f */
[----:B------:R-:W-:Y:S01]  /*5190*/  BSSY B1, `(.L_x_57) ;  /* 0x0000075000017945 */ /* 0x000fe20003800000 */
[----:B------:R-:W-:Y:S01]  /*51a0*/  IMAD.MOV.U32 R13, RZ, RZ, -0x1 ;  /* 0xffffffffff0d7424 */ /* 0x000fe200078e00ff */
[----:B------:R-:W-:Y:S01]  /*51b0*/  PRMT R9, RZ, 0x7610, R9 ;  /* 0x00007610ff097816 */ /* 0x000fe20000000009 */
[----:B------:R-:W-:Y:S01]  /*51c0*/  IMAD.MOV.U32 R11, RZ, RZ, -0x1 ;  /* 0xffffffffff0b7424 */ /* 0x000fe200078e00ff */
[----:B------:R-:W-:Y:S01]  /*51d0*/  ISETP.GT.U32.AND P0, PT, R10, 0x1, PT ;  /* 0x000000010a00780c */ /* 0x000fe20003f04070 */
[----:B------:R-:W-:Y:S01]  /*51e0*/  IMAD.MOV.U32 R12, RZ, RZ, -0x1 ;  /* 0xffffffffff0c7424 */ /* 0x000fe200078e00ff */
[----:B------:R-:W-:Y:S01]  /*51f0*/  SHF.R.U32.HI R2, RZ, 0x1, R10 ;  /* 0x00000001ff027819 */ /* 0x000fe2000001160a */
[----:B------:R-:W1:Y:S01]  /*5200*/  @P2 S2R R5, SR_CgaCtaId ;  /* 0x0000000000052919 */ /* 0x000e620000008800 */
[----:B------:R-:W-:-:S02]  /*5210*/  @P2 MOV R4, 0x400 ;  /* 0x0000040000042802 */ /* 0x000fc40000000f00 */
[----:B------:R-:W-:Y:S02]  /*5220*/  ISETP.LT.U32.AND P0, PT, R7, 0x2, P0 ;  /* 0x000000020700780c */ /* 0x000fe40000701070 */
[----:B------:R-:W-:Y:S02]  /*5230*/  LOP3.LUT R2, R2, 0x1, RZ, 0xc0, !PT ;  /* 0x0000000102027812 */ /* 0x000fe400078ec0ff */
[----:B------:R-:W-:Y:S02]  /*5240*/  LOP3.LUT R10, R10, 0x1, RZ, 0xc0, !PT ;  /* 0x000000010a0a7812 */ /* 0x000fe400078ec0ff */
[----:B------:R-:W-:-:S04]  /*5250*/  ISETP.NE.U32.AND P1, PT, R2, 0x1, PT ;  /* 0x000000010200780c */ /* 0x000fc80003f25070 */
[----:B------:R-:W-:Y:S01]  /*5260*/  ISETP.GT.U32.AND P1, PT, R7, 0x1, !P1 ;  /* 0x000000010700780c */ /* 0x000fe20004f24070 */
[----:B0-----:R-:W-:-:S03]  /*5270*/  IMAD.WIDE.U32 R18, R3, UR6, R18 ;  /* 0x0000000603127c25 */ /* 0x001fc6000f8e0012 */
[----:B------:R-:W-:Y:S02]  /*5280*/  SEL R2, RZ, 0x1, !P1 ;  /* 0x00000001ff027807 */ /* 0x000fe40004800000 */
[----:B-1----:R-:W-:Y:S01]  /*5290*/  @P2 LEA R4, R5, R4, 0x18 ;  /* 0x0000000405042211 */ /* 0x002fe200078ec0ff */
[----:B------:R-:W-:Y:S01]  /*52a0*/  IMAD R5, R3, UR7, RZ ;  /* 0x0000000703057c24 */ /* 0x000fe2000f8e02ff */
[----:B------:R-:W-:Y:S01]  /*52b0*/  ULDC.64 UR6, c[0x0][0x650] ;  /* 0x0001940000067ab9 */ /* 0x000fe20000000a00 */
[----:B------:R-:W-:Y:S01]  /*52c0*/  SEL R3, RZ, 0x1, !P0 ;  /* 0x00000001ff037807 */ /* 0x000fe20004000000 */
[----:B------:R0:W-:Y:S01]  /*52d0*/  @P2 SYNCS.ARRIVE.TRANS64.A1T0 RZ, [R4+URZ+0x38], RZ ;  /* 0x000038ff04ff29a7 */ /* 0x0001e2000810003f */
[----:B------:R-:W-:Y:S01]  /*52e0*/  IMAD.IADD R19, R19, 0x1, R5 ;  /* 0x0000000113137824 */ /* 0x000fe200078e0205 */
[----:B------:R-:W-:Y:S02]  /*52f0*/  ISETP.GE.U32.AND P0, PT, R18, UR6, PT ;  /* 0x0000000612007c0c */ /* 0x000fe4000bf06070 */
[----:B------:R-:W-:-:S02]  /*5300*/  LOP3.LUT R0, R2, R0, R3, 0x96, !PT ;  /* 0x0000000002007212 */ /* 0x000fc400078e9603 */
[----:B------:R-:W-:Y:S02]  /*5310*/  ISETP.GE.U32.AND.EX P0, PT, R19, UR7, PT, P0 ;  /* 0x0000000713007c0c */ /* 0x000fe4000bf06100 */
[----:B------:R-:W-:-:S11]  /*5320*/  PRMT R2, RZ, 0x7610, R2 ;  /* 0x00007610ff027816 */ /* 0x000fd60000000002 */
[----:B0-----:R-:W-:Y:S05]  /*5330*/  @P0 BRA `(.L_x_58) ;  /* 0x0000000400680947 */ /* 0x001fea0003800000 */
[----:B------:R-:W0:Y:S01]  /*5340*/  S2R R13, SR_CTAID.X ;  /* 0x00000000000d7919 */ /* 0x000e220000002500 */
[----:B------:R-:W-:Y:S01]  /*5350*/  ULDC.64 UR6, c[0x0][0x628] ;  /* 0x00018a0000067ab9 */ /* 0x000fe20000000a00 */
[----:B------:R-:W1:Y:S01]  /*5360*/  LDC R14, c[0x0][0x144] ;  /* 0x00005100ff0e7b82 */ /* 0x000e620000000800 */
[----:B------:R-:W-:Y:S01]  /*5370*/  ISETP.NE.U32.AND P0, PT, RZ, UR6, PT ;  /* 0x00000006ff007c0c */ /* 0x000fe2000bf05070 */
[----:B------:R-:W2:Y:S01]  /*5380*/  S2R R11, SR_CTAID.Y ;  /* 0x00000000000b7919 */ /* 0x000ea20000002600 */
[----:B------:R-:W-:Y:S01]  /*5390*/  ULDC UR5, c[0x0][0x150] ;  /* 0x0000540000057ab9 */ /* 0x000fe20000000800 */
[----:B------:R-:W-:Y:S01]  /*53a0*/  ULDC UR8, c[0x0][0x630] ;  /* 0x00018c0000087ab9 */ /* 0x000fe20000000800 */
[----:B------:R-:W-:Y:S01]  /*53b0*/  ISETP.NE.AND.EX P0, PT, RZ, UR7, PT, P0 ;  /* 0x00000007ff007c0c */ /* 0x000fe2000bf05300 */
[----:B------:R-:W-:Y:S01]  /*53c0*/  IMAD.MOV.U32 R2, RZ, RZ, R18 ;  /* 0x000000ffff027224 */ /* 0x000fe200078e0012 */
[----:B0-----:R-:W-:-:S05]  /*53d0*/  I2FP.F32.U32 R3, R13 ;  /* 0x0000000d00037245 */ /* 0x001fca0000201000 */
[----:B------:R-:W-:Y:S01]  /*53e0*/  FMUL R20, R3, UR5 ;  /* 0x0000000503147c20 */ /* 0x000fe20008400000 */
[----:B------:R-:W-:-:S05]  /*53f0*/  IMAD.MOV.U32 R3, RZ, RZ, R19 ;  /* 0x000000ffff037224 */ /* 0x000fca00078e0013 */
[----:B--2---:R-:W-:Y:S05]  /*5400*/  @!P0 BRA `(.L_x_59) ;  /* 0x0000000000288947 */ /* 0x004fea0003800000 */
[----:B------:R-:W-:Y:S02]  /*5410*/  ULDC UR5, c[0x0][0x634] ;  /* 0x00018d0000057ab9 */ /* 0x000fe40000000800 */
[----:B------:R-:W-:-:S05]  /*5420*/  IADD3 R3, P0, R18, UR5, RZ ;  /* 0x0000000512037c10 */ /* 0x000fca000ff1e0ff */
[----:B------:R-:W-:-:S04]  /*5430*/  IMAD.X R15, RZ, RZ, R19, P0 ;  /* 0x000000ffff0f7224 */ /* 0x000fc800000e0613 */
[----:B------:R-:W-:-:S04]  /*5440*/  IMAD.WIDE.U32 R4, R15, UR6, RZ ;  /* 0x000000060f047c25 */ /* 0x000fc8000f8e00ff */
[----:B------:R-:W-:-:S04]  /*5450*/  IMAD.WIDE.U32 R4, P0, R3, UR7, R4 ;  /* 0x0000000703047c25 */ /* 0x000fc8000f800004 */
[----:B------:R-:W-:-:S04]  /*5460*/  IMAD.WIDE.U32 R2, R3, UR6, RZ ;  /* 0x0000000603027c25 */ /* 0x000fc8000f8e00ff */
[----:B------:R-:W-:Y:S01]  /*5470*/  IMAD.MOV.U32 R2, RZ, RZ, R5 ;  /* 0x000000ffff027224 */ /* 0x000fe200078e0005 */
[----:B------:R-:W-:Y:S01]  /*5480*/  IADD3 RZ, P1, R3, R4, RZ ;  /* 0x0000000403ff7210 */ /* 0x000fe20007f3e0ff */
[----:B------:R-:W-:-:S04]  /*5490*/  IMAD.X R3, RZ, RZ, RZ, P0 ;  /* 0x000000ffff037224 */ /* 0x000fc800000e06ff */
[----:B------:R-:W-:-:S08]  /*54a0*/  IMAD.WIDE.U32.X R2, R15, UR7, R2, P1 ;  /* 0x000000070f027c25 */ /* 0x000fd000088e0402 */
.L_x_59:
[--C-:B------:R-:W-:Y:S01]  /*54b0*/  SHF.R.U64 R12, R2, UR8, R3.reuse ;  /* 0x00000008020c7c19 */ /* 0x100fe20008001203 */
[----:B------:R-:W0:Y:S01]  /*54c0*/  F2I.U32.TRUNC.NTZ R20, R20 ;  /* 0x0000001400147305 */ /* 0x000e22000020f000 */
[----:B------:R-:W-:Y:S01]  /*54d0*/  SHF.R.U32.HI R2, RZ, UR8, R3 ;  /* 0x00000008ff027c19 */ /* 0x000fe20008011603 */
[----:B------:R-:W-:Y:S01]  /*54e0*/  ULDC.64 UR6, c[0x0][0x620] ;  /* 0x0001880000067ab9 */ /* 0x000fe20000000a00 */
[----:B------:R-:W-:Y:S01]  /*54f0*/  IADD3 R5, P0, RZ, -R12, RZ ;  /* 0x8000000cff057210 */ /* 0x000fe20007f1e0ff */
[----:B------:R-:W-:Y:S01]  /*5500*/  IMAD.MOV.U32 R3, RZ, RZ, R19 ;  /* 0x000000ffff037224 */ /* 0x000fe200078e0013 */
[----:B------:R-:W-:Y:S01]  /*5510*/  ULDC.64 UR8, c[0x0][0x640] ;  /* 0x0001900000087ab9 */ /* 0x000fe20000000a00 */
[----:B------:R-:W-:Y:S02]  /*5520*/  ULDC UR5, c[0x0][0x618] ;  /* 0x0001860000057ab9 */ /* 0x000fe40000000800 */
[----:B------:R-:W-:Y:S01]  /*5530*/  IMAD.X R2, RZ, RZ, ~R2, P0 ;  /* 0x000000ffff027224 */ /* 0x000fe200000e0e02 */
[----:B------:R-:W-:-:S03]  /*5540*/  ISETP.NE.U32.AND P0, PT, RZ, UR8, PT ;  /* 0x00000008ff007c0c */ /* 0x000fc6000bf05070 */
[----:B------:R-:W-:Y:S01]  /*5550*/  IMAD R4, R2, UR6, RZ ;  /* 0x0000000602047c24 */ /* 0x000fe2000f8e02ff */
[----:B------:R-:W-:Y:S01]  /*5560*/  ISETP.NE.AND.EX P0, PT, RZ, UR9, PT, P0 ;  /* 0x00000009ff007c0c */ /* 0x000fe2000bf05300 */
[----:B------:R-:W-:-:S04]  /*5570*/  IMAD.MOV.U32 R2, RZ, RZ, R18 ;  /* 0x000000ffff027224 */ /* 0x000fc800078e0012 */
[----:B------:R-:W-:Y:S01]  /*5580*/  IMAD.WIDE.U32 R2, R5, UR6, R2 ;  /* 0x0000000605027c25 */ /* 0x000fe2000f8e0002 */
[----:B------:R-:W-:-:S03]  /*5590*/  ULDC UR6, c[0x0][0x154] ;  /* 0x0000550000067ab9 */ /* 0x000fc60000000800 */
[----:B------:R-:W-:Y:S02]  /*55a0*/  IMAD R5, R5, UR7, R4 ;  /* 0x0000000705057c24 */ /* 0x000fe4000f8e0204 */
[----:B0-----:R-:W-:Y:S02]  /*55b0*/  IMAD.MOV R4, RZ, RZ, -R20 ;  /* 0x000000ffff047224 */ /* 0x001fe400078e0a14 */
[----:B------:R-:W0:Y:S01]  /*55c0*/  LDC R20, c[0x0][0x148] ;  /* 0x00005200ff147b82 */ /* 0x000e220000000800 */
[----:B------:R-:W-:Y:S02]  /*55d0*/  IMAD.IADD R3, R3, 0x1, R5 ;  /* 0x0000000103037824 */ /* 0x000fe400078e0205 */
[----:B-1----:R-:W-:Y:S01]  /*55e0*/  IMAD R13, R14, R4, R13 ;  /* 0x000000040e0d7224 */ /* 0x002fe200078e020d */
[----:B------:R-:W-:Y:S02]  /*55f0*/  I2FP.F32.U32 R4, R11 ;  /* 0x0000000b00047245 */ /* 0x000fe40000201000 */
[----:B------:R-:W-:-:S02]  /*5600*/  SHF.R.U64 R14, R2, UR5, R3 ;  /* 0x00000005020e7c19 */ /* 0x000fc40008001203 */
[----:B------:R-:W-:Y:S01]  /*5610*/  SHF.R.U32.HI R3, RZ, UR5, R3 ;  /* 0x00000005ff037c19 */ /* 0x000fe20008011603 */
[----:B------:R-:W-:Y:S01]  /*5620*/  FMUL R4, R4, UR6 ;  /* 0x0000000604047c20 */ /* 0x000fe20008400000 */
[----:B------:R-:W-:Y:S02]  /*5630*/  ULDC UR5, c[0x0][0x608] ;  /* 0x0001820000057ab9 */ /* 0x000fe40000000800 */
[--C-:B------:R-:W-:Y:S01]  /*5640*/  SHF.R.U64 R21, R14, UR5, R3.reuse ;  /* 0x000000050e157c19 */ /* 0x100fe20008001203 */
[----:B------:R1:W2:Y:S01]  /*5650*/  F2I.U32.TRUNC.NTZ R24, R4 ;  /* 0x0000000400187305 */ /* 0x0002a2000020f000 */
[----:B------:R-:W-:Y:S01]  /*5660*/  SHF.R.U32.HI R2, RZ, UR5, R3 ;  /* 0x00000005ff027c19 */ /* 0x000fe20008011603 */
[----:B------:R-:W-:-:S03]  /*5670*/  ULDC UR5, c[0x0][0x658] ;  /* 0x0001960000057ab9 */ /* 0x000fc60000000800 */
[--C-:B------:R-:W-:Y:S02]  /*5680*/  SHF.R.U64 R15, R21, UR5, R2.reuse ;  /* 0x00000005150f7c19 */ /* 0x100fe40008001202 */
[----:B------:R-:W-:-:S03]  /*5690*/  SHF.R.U32.HI R23, RZ, UR5, R2 ;  /* 0x00000005ff177c19 */ /* 0x000fc60008011602 */
[----:B------:R-:W-:Y:S02]  /*56a0*/  IMAD.MOV.U32 R2, RZ, RZ, R15 ;  /* 0x000000ffff027224 */ /* 0x000fe400078e000f */
[----:B------:R-:W-:Y:S01]  /*56b0*/  IMAD.MOV.U32 R3, RZ, RZ, R23 ;  /* 0x000000ffff037224 */ /* 0x000fe200078e0017 */
[----:B-1----:R-:W-:Y:S06]  /*56c0*/  @!P0 BRA `(.L_x_60) ;  /* 0x0000000000288947 */ /* 0x002fec0003800000 */
        /* <DEDUP_REMOVED lines=10> */
.L_x_60:
[----:B------:R-:W-:Y:S01]  /*5770*/  UMOV UR6, 0xffffffff ;  /* 0xffffffff00067882 */ /* 0x000fe20000000000 */
[----:B------:R-:W-:Y:S01]  /*5780*/  ISETP.NE.AND P0, PT, R22, 0x1, PT ;  /* 0x000000011600780c */ /* 0x000fe20003f05270 */
[----:B------:R-:W-:Y:S01]  /*5790*/  USHF.L.U32 UR6, UR6, UR5, URZ ;  /* 0x0000000506067299 */ /* 0x000fe2000800063f */
[----:B--2---:R-:W-:Y:S01]  /*57a0*/  IMAD.MOV R24, RZ, RZ, -R24 ;  /* 0x000000ffff187224 */ /* 0x004fe200078e0a18 */
[----:B------:R-:W-:Y:S01]  /*57b0*/  ULDC UR7, c[0x0][0x648] ;  /* 0x0001920000077ab9 */ /* 0x000fe20000000800 */
[----:B------:R-:W-:Y:S01]  /*57c0*/  LOP3.LUT R14, R14, UR4, RZ, 0xc0, !PT ;  /* 0x000000040e0e7c12 */ /* 0x000fe2000f8ec0ff */
[----:B------:R-:W-:Y:S01]  /*57d0*/  ULOP3.LUT UR6, URZ, UR6, URZ, 0x33, !UPT ;  /* 0x000000063f067292 */ /* 0x000fe2000f8e333f */
[----:B------:R-:W-:Y:S01]  /*57e0*/  SHF.R.U64 R2, R2, UR7, R3 ;  /* 0x0000000702027c19 */ /* 0x000fe20008001203 */
[----:B------:R-:W-:Y:S02]  /*57f0*/  UMOV UR7, 0x1 ;  /* 0x0000000100077882 */ /* 0x000fe40000000000 */
[----:B------:R-:W-:-:S02]  /*5800*/  USHF.L.U32 UR7, UR7, UR5, URZ ;  /* 0x0000000507077299 */ /* 0x000fc4000800063f */
[----:B------:R-:W-:Y:S01]  /*5810*/  LOP3.LUT R21, R21, UR6, RZ, 0xc0, !PT ;  /* 0x0000000615157c12 */ /* 0x000fe2000f8ec0ff */
[----:B------:R-:W-:Y:S01]  /*5820*/  IMAD.MOV R4, RZ, RZ, -R2 ;  /* 0x000000ffff047224 */ /* 0x000fe200078e0a02 */
[----:B------:R-:W-:Y:S01]  /*5830*/  ULDC UR5, c[0x0][0x638] ;  /* 0x00018e0000057ab9 */ /* 0x000fe20000000800 */
[----:B0-----:R-:W-:Y:S01]  /*5840*/  @P0 IMAD R13, R20, R24, R11 ;  /* 0x00000018140d0224 */ /* 0x001fe200078e020b */
[----:B------:R-:W-:Y:S01]  /*5850*/  ULDC UR6, c[0x0][0x610] ;  /* 0x0001840000067ab9 */ /* 0x000fe20000000800 */
[----:B------:R-:W-:Y:S02]  /*5860*/  IMAD R2, R2, UR7, R21 ;  /* 0x0000000702027c24 */ /* 0x000fe4000f8e0215 */
[----:B------:R-:W-:Y:S01]  /*5870*/  IMAD R15, R4, UR5, R15 ;  /* 0x00000005040f7c24 */ /* 0x000fe2000f8e020f */
[----:B------:R-:W-:Y:S01]  /*5880*/  ULDC UR5, c[0x0][0x600] ;  /* 0x0001800000057ab9 */ /* 0x000fe20000000800 */
[----:B------:R-:W-:Y:S02]  /*5890*/  IMAD R13, R2, UR6, R13 ;  /* 0x00000006020d7c24 */ /* 0x000fe4000f8e020d */
[----:B------:R-:W-:-:S02]  /*58a0*/  IMAD R4, R15, UR5, R14 ;  /* 0x000000050f047c24 */ /* 0x000fc4000f8e020e */
[----:B------:R-:W-:-:S03]  /*58b0*/  IMAD.MOV.U32 R2, RZ, RZ, 0x1 ;  /* 0x00000001ff027424 */ /* 0x000fc600078e00ff */
[----:B------:R-:W-:Y:S02]  /*58c0*/  SEL R11, R4, R13, !P0 ;  /* 0x0000000d040b7207 */ /* 0x000fe40004000000 */
[----:B------:R-:W-:-:S07]  /*58d0*/  SEL R13, R13, R4, !P0 ;  /* 0x000000040d0d7207 */ /* 0x000fce0004000000 */
.L_x_58:
[----:B------:R-:W-:Y:S05]  /*58e0*/  BSYNC B1 ;  /* 0x0000000000017941 */ /* 0x000fea0003800000 */
.L_x_57:
[----:B------:R-:W-:-:S13]  /*58f0*/  LOP3.LUT P0, RZ, R2, 0xff, RZ, 0xc0, !PT ;  /* 0x000000ff02ff7812 */ /* 0x000fda000780c0ff */
[----:B------:R-:W-:Y:S05]  /*5900*/  @P0 BRA `(.L_x_61) ;  /* 0xfffffff000e00947 */ /* 0x000fea000383ffff */
[----:B------:R-:W-:Y:S05]  /*5910*/  BSYNC B0 ;  /* 0x0000000000007941 */ /* 0x000fea0003800000 */
.L_x_50:
[----:B------:R-:W-:-:S03]  /*5920*/  UMOV UR5, 0xffffffff ;  /* 0xffffffff00057882 */ /* 0x000fc60000000000 */
[----:B------:R-:W-:Y:S05]  /*5930*/  BRA.DIV UR5, `(.L_x_62) ;  /* 0x0000000205cc7947 */ /* 0x000fea000b800000 */
[----:B------:R-:W-:-:S13]  /*5940*/  ELECT P6, URZ, PT ;  /* 0x00000000003f782f */ /* 0x000fda00038c0000 */
.L_x_74:
[----:B------:R-:W-:Y:S04]  /*5950*/  BSSY B0, `(.L_x_63) ;  /* 0x0000019000007945 */ /* 0x000fe80003800000 */
[----:B------:R-:W-:Y:S05]  /*5960*/  @!P6 BRA `(.L_x_64) ;  /* 0x00000000005ce947 */ /* 0x000fea0003800000 */
[----:B------:R-:W-:-:S04]  /*5970*/  LOP3.LUT R17, R17, 0x2, RZ, 0xfc, !PT ;  /* 0x0000000211117812 */ /* 0x000fc800078efcff */
[----:B------:R-:W-:-:S13]  /*5980*/  ISETP.NE.AND P0, PT, R17, 0x3, PT ;  /* 0x000000031100780c */ /* 0x000fda0003f05270 */
[----:B------:R-:W-:Y:S05]  /*5990*/  @!P0 BRA `(.L_x_65) ;  /* 0x0000000000048947 */ /* 0x000fea0003800000 */
[----:B------:R-:W-:Y:S01]  /*59a0*/  BPT.TRAP 0x1 ;  /* 0x000000040000795c */ /* 0x000fe20000300000 */
.L_x_65:
[----:B------:R-:W0:Y:S01]  /*59b0*/  S2R R3, SR_CgaCtaId ;  /* 0x0000000000037919 */ /* 0x000e220000008800 */
[----:B------:R-:W-:-:S04]  /*59c0*/  MOV R2, 0x400 ;  /* 0x0000040000027802 */ /* 0x000fc80000000f00 */
[----:B0-----:R-:W-:Y:S02]  /*59d0*/  LEA R3, R3, R2, 0x18 ;  /* 0x0000000203037211 */ /* 0x001fe400078ec0ff */
[----:B------:R-:W-:-:S03]  /*59e0*/  SHF.L.U32 R2, R0, 0x1f, RZ ;  /* 0x0000001f00027819 */ /* 0x000fc600000006ff */
[----:B------:R-:W-:-:S04]  /*59f0*/  VIADD R3, R3, 0x10 ;  /* 0x0000001003037836 */ /* 0x000fc80000000000 */
[C---:B------:R-:W-:Y:S02]  /*5a00*/  IMAD R7, R10.reuse, 0x8, R3 ;  /* 0x000000080a077824 */ /* 0x040fe400078e0203 */
[----:B------:R-:W-:Y:S02]  /*5a10*/  VIADD R10, R10, 0x1 ;  /* 0x000000010a0a7836 */ /* 0x000fe40000000000 */
[----:B------:R-:W0:Y:S03]  /*5a20*/  SYNCS.PHASECHK.TRANS64.TRYWAIT P0, [R7+URZ], R2 ;  /* 0x00000002070075a7 */ /* 0x000e26000800017f */
[----:B------:R-:W-:-:S04]  /*5a30*/  ISETP.NE.AND P1, PT, R10, 0x2, PT ;  /* 0x000000020a00780c */ /* 0x000fc80003f25270 */
[----:B------:R-:W-:Y:S02]  /*5a40*/  SEL R5, RZ, 0x1, P1 ;  /* 0x00000001ff057807 */ /* 0x000fe40000800000 */
[----:B------:R-:W-:Y:S02]  /*5a50*/  SEL R10, R10, RZ, P1 ;  /* 0x000000ff0a0a7207 */ /* 0x000fe40000800000 */
[----:B------:R-:W-:Y:S01]  /*5a60*/  LOP3.LUT R0, R0, R5, RZ, 0x3c, !PT ;  /* 0x0000000500007212 */ /* 0x000fe200078e3cff */
[----:B0-----:R-:W-:Y:S06]  /*5a70*/  @!P0 BRA `(.L_x_66) ;  /* 0x00000000009c8947 */ /* 0x001fec0003800000 */
.L_x_75:
[----:B------:R-:W-:Y:S01]  /*5a80*/  IMAD R3, R10, 0x8, R3 ;  /* 0x000000080a037824 */ /* 0x000fe200078e0203 */
[----:B------:R-:W-:-:S07]  /*5a90*/  SHF.L.U32 R0, R0, 0x1f, RZ ;  /* 0x0000001f00007819 */ /* 0x000fce00000006ff */
.L_x_67:
[----:B-1----:R1:W2:Y:S02]  /*5aa0*/  SYNCS.PHASECHK.TRANS64.TRYWAIT P0, [R3+URZ], R0 ;  /* 0x00000000030075a7 */ /* 0x0022a4000800017f */
[----:B--2---:R-:W-:Y:S05]  /*5ab0*/  @!P0 NANOSLEEP.SYNCS 0x989680 ;  /* 0x009896800000895d */ /* 0x004fea0003900000 */
[----:B------:R-:W2:Y:S02]  /*5ac0*/  @!P0 SYNCS.PHASECHK.TRANS64 P0, [R3+URZ], R0 ;  /* 0x00000000030085a7 */ /* 0x000ea4000800007f */
[----:B--2---:R-:W-:Y:S05]  /*5ad0*/  @!P0 BRA `(.L_x_67) ;  /* 0xfffffffc00f08947 */ /* 0x004fea000383ffff */
.L_x_64:
[----:B------:R-:W-:Y:S05]  /*5ae0*/  BSYNC B0 ;  /* 0x0000000000007941 */ /* 0x000fea0003800000 */
.L_x_63:
[----:B------:R-:W-:Y:S05]  /*5af0*/  EXIT ;  /* 0x000000000000794d */ /* 0x000fea0003800000 */
.L_x_21:
[----:B-1----:R1:W3:Y:S02]  /*5b00*/  SYNCS.PHASECHK.TRANS64.TRYWAIT P1, [R3+URZ], R0 ;  /* 0x00000000030075a7 */ /* 0x0022e4000802017f */
[----:B---3--:R-:W-:Y:S05]  /*5b10*/  @!P1 NANOSLEEP.SYNCS 0x989680 ;  /* 0x009896800000995d */ /* 0x008fea0003900000 */
[----:B------:R-:W3:Y:S02]  /*5b20*/  @!P1 SYNCS.PHASECHK.TRANS64 P1, [R3+URZ], R0 ;  /* 0x00000000030095a7 */ /* 0x000ee4000802007f */
[----:B---3--:R-:W-:Y:S05]  /*5b30*/  @!P1 BRA `(.L_x_21) ;  /* 0xfffffffc00f09947 */ /* 0x008fea000383ffff */
[----:B------:R-:W-:Y:S05]  /*5b40*/  BRA `(.L_x_20) ;  /* 0xffffffb800607947 */ /* 0x000fea000383ffff */
.L_x_26:
[----:B-1----:R1:W3:Y:S02]  /*5b50*/  SYNCS.PHASECHK.TRANS64.TRYWAIT P1, [R4+URZ], R3 ;  /* 0x00000003040075a7 */ /* 0x0022e4000802017f */
[----:B---3--:R-:W-:Y:S05]  /*5b60*/  @!P1 NANOSLEEP.SYNCS 0x989680 ;  /* 0x009896800000995d */ /* 0x008fea0003900000 */
[----:B------:R-:W3:Y:S02]  /*5b70*/  @!P1 SYNCS.PHASECHK.TRANS64 P1, [R4+URZ], R3 ;  /* 0x00000003040095a7 */ /* 0x000ee4000802007f */
[----:B---3--:R-:W-:Y:S05]  /*5b80*/  @!P1 BRA `(.L_x_26) ;  /* 0xfffffffc00f09947 */ /* 0x008fea000383ffff */
[----:B------:R-:W-:Y:S05]  /*5b90*/  BRA `(.L_x_25) ;  /* 0xffffffc4004c7947 */ /* 0x000fea000383ffff */
.L_x_51:
[----:B------:R-:W-:Y:S01]  /*5ba0*/  BSSY B1, `(.L_x_68) ;  /* 0x0000006000017945 */ /* 0x000fe20003800000 */
[----:B------:R-:W-:-:S07]  /*5bb0*/  IMAD.MOV.U32 R15, RZ, RZ, -0x1 ;  /* 0xffffffffff0f7424 */ /* 0x000fce00078e00ff */
[----:B------:R-:W-:Y:S05]  /*5bc0*/  WARPSYNC.COLLECTIVE R15, `(.L_x_69) ;  /* 0x000000000f0c7348 */ /* 0x000fea0003c00000 */
[----:B------:R-:W-:Y:S02]  /*5bd0*/  ELECT P6, UR62, PT ;  /* 0x00000000003e782f */ /* 0x000fe400038c0000 */
[----:B------:R-:W-:Y:S01]  /*5be0*/  MOV R14, UR62 ;  /* 0x0000003e000e7c02 */ /* 0x000fe20008000f00 */
[----:B------:R-:W-:Y:S10]  /*5bf0*/  ENDCOLLECTIVE ;  /* 0x000000000000791b */ /* 0x000ff40003800000 */
.L_x_69:
[----:B------:R-:W-:Y:S05]  /*5c00*/  BSYNC B1 ;  /* 0x0000000000017941 */ /* 0x000fea0003800000 */
.L_x_68:
[----:B------:R-:W-:Y:S05]  /*5c10*/  BRA `(.L_x_70) ;  /* 0xfffffff000287947 */ /* 0x000fea000383ffff */
.L_x_54:
[----:B-1----:R1:W2:Y:S02]  /*5c20*/  SYNCS.PHASECHK.TRANS64.TRYWAIT P1, [R15+URZ+0x10], R4 ;  /* 0x000010040f0075a7 */ /* 0x0022a4000802017f */
[----:B--2---:R-:W-:Y:S05]  /*5c30*/  @!P1 NANOSLEEP.SYNCS 0x989680 ;  /* 0x009896800000995d */ /* 0x004fea0003900000 */
[----:B------:R-:W2:Y:S02]  /*5c40*/  @!P1 SYNCS.PHASECHK.TRANS64 P1, [R15+URZ+0x10], R4 ;  /* 0x000010040f0095a7 */ /* 0x000ea4000802007f */
[----:B--2---:R-:W-:Y:S05]  /*5c50*/  @!P1 BRA `(.L_x_54) ;  /* 0xfffffffc00f09947 */ /* 0x004fea000383ffff */
[----:B------:R-:W-:Y:S05]  /*5c60*/  BRA `(.L_x_71) ;  /* 0xfffffff000647947 */ /* 0x000fea000383ffff */
.L_x_62:
[----:B------:R-:W-:Y:S01]  /*5c70*/  BSSY B0, `(.L_x_72) ;  /* 0x0000006000007945 */ /* 0x000fe20003800000 */
[----:B------:R-:W-:-:S07]  /*5c80*/  IMAD.MOV.U32 R15, RZ, RZ, -0x1 ;  /* 0xffffffffff0f7424 */ /* 0x000fce00078e00ff */
[----:B------:R-:W-:Y:S05]  /*5c90*/  WARPSYNC.COLLECTIVE R15, `(.L_x_73) ;  /* 0x000000000f0c7348 */ /* 0x000fea0003c00000 */
[----:B------:R-:W-:Y:S02]  /*5ca0*/  ELECT P6, UR62, PT ;  /* 0x00000000003e782f */ /* 0x000fe400038c0000 */
[----:B------:R-:W-:Y:S01]  /*5cb0*/  MOV R14, UR62 ;  /* 0x0000003e000e7c02 */ /* 0x000fe20008000f00 */
[----:B------:R-:W-:Y:S10]  /*5cc0*/  ENDCOLLECTIVE ;  /* 0x000000000000791b */ /* 0x000ff40003800000 */
.L_x_73:
[----:B------:R-:W-:Y:S05]  /*5cd0*/  BSYNC B0 ;  /* 0x0000000000007941 */ /* 0x000fea0003800000 */
.L_x_72:
[----:B------:R-:W-:Y:S05]  /*5ce0*/  BRA `(.L_x_74) ;  /* 0xfffffffc00187947 */ /* 0x000fea000383ffff */
.L_x_66:
[----:B0-----:R0:W1:Y:S02]  /*5cf0*/  SYNCS.PHASECHK.TRANS64.TRYWAIT P0, [R7+URZ], R2 ;  /* 0x00000002070075a7 */ /* 0x001064000800017f */
[----:B-1----:R-:W-:Y:S05]  /*5d00*/  @!P0 NANOSLEEP.SYNCS 0x989680 ;  /* 0x009896800000895d */ /* 0x002fea0003900000 */
[----:B------:R-:W1:Y:S02]  /*5d10*/  @!P0 SYNCS.PHASECHK.TRANS64 P0, [R7+URZ], R2 ;  /* 0x00000002070085a7 */ /* 0x000e64000800007f */
[----:B-1----:R-:W-:Y:S05]  /*5d20*/  @!P0 BRA `(.L_x_66) ;  /* 0xfffffffc00f08947 */ /* 0x002fea000383ffff */
[----:B------:R-:W-:Y:S05]  /*5d30*/  BRA `(.L_x_75) ;  /* 0xfffffffc00507947 */ /* 0x000fea000383ffff */
.L_x_76:
[----:B------:R-:W-:-:S00]  /*5d40*/  BRA `(.L_x_76) ;  /* 0xfffffffc00fc7947 */ /* 0x000fc0000383ffff */
[----:B------:R-:W-:-:S00]  /*5d50*/  NOP ;  /* 0x0000000000007918 */ /* 0x000fc00000000000 */
        /* <DEDUP_REMOVED lines=10> */
.L_x_77:


//--------------------- .nv.global.init           --------------------------
	.section	.nv.global.init,"aw",@progbits
.nv.global.init:
	.type		$str$22,@object
	.size		$str$22,($str$23 - $str$22)
$str$22:
        /*0000*/ 	.byte	0x6b, 0x5f, 0x74, 0x69, 0x6c, 0x65, 0x5f, 0x63, 0x6f, 0x75, 0x6e, 0x74, 0x20, 0x3e, 0x3d, 0x20
        /*0010*/ 	.byte	0x31, 0x00
	.type		$str$23,@object
	.size		$str$23,(__unnamed_1 - $str$23)
$str$23:
        /*0012*/ 	.byte	0x2f, 0x74, 0x6d, 0x70, 0x2f, 0x63, 0x75, 0x74, 0x6c, 0x61, 0x73, 0x73, 0x5f, 0x73, 0x77, 0x65
        /*0022*/ 	.byte	0x65, 0x70, 0x5f, 0x73, 0x72, 0x63, 0x2f, 0x69, 0x6e, 0x63, 0x6c, 0x75, 0x64, 0x65, 0x2f, 0x63
        /*0032*/ 	.byte	0x75, 0x74, 0x6c, 0x61, 0x73, 0x73, 0x2f, 0x67, 0x65, 0x6d, 0x6d, 0x2f, 0x63, 0x6f, 0x6c, 0x6c
        /*0042*/ 	.byte	0x65, 0x63, 0x74, 0x69, 0x76, 0x65, 0x2f, 0x73, 0x6d, 0x39, 0x30, 0x5f, 0x6d, 0x6d, 0x61, 0x5f
        /*0052*/ 	.byte	0x74, 0x6d, 0x61, 0x5f, 0x67, 0x6d, 0x6d, 0x61, 0x5f, 0x73, 0x73, 0x5f, 0x77, 0x61, 0x72, 0x70
        /*0062*/ 	.byte	0x73, 0x70, 0x65, 0x63, 0x69, 0x61, 0x6c, 0x69, 0x7a, 0x65, 0x64, 0x2e, 0x68, 0x70, 0x70, 0x00
	.type		__unnamed_1,@object
	.size		__unnamed_1,(.L_0 - __unnamed_1)
__unnamed_1:
        /*0072*/ 	.byte	0x76, 0x6f, 0x69, 0x64, 0x20, 0x63, 0x75, 0x74, 0x6c, 0x61, 0x73, 0x73, 0x3a, 0x3a, 0x67, 0x65
        /* <DEDUP_REMOVED lines=172> */
        /*0b42*/ 	.byte	0x64, 0x65, 0x6e, 0x74, 0x69, 0x74, 0x79, 0x5d, 0x00
.L_0:


//--------------------- .nv.shared._ZN7cutlass13device_kernelINS_4gemm6kernel13GemmUniversalIN4cute5tupleIJiiiiEEENS1_10collective13CollectiveMmaINS1_34MainloopSm90TmaGmmaWarpSpecializedILi2ENS5_IJNS4_1CILi2EEENSA_ILi1EEESC_EEENS1_35KernelTmaWarpSpecializedCooperativeEEENS5_IJNSA_ILi384EEENSA_ILi8EEENSA_ILi256EEEEEEaNS5_IJlSC_lEEEaSK_NS4_8TiledMMAINS4_8MMA_AtomIJNS4_4SM904GMMA25MMA_64x8x32_S32S8S8_SS_TNEEEENS4_6LayoutISD_NS5_IJSC_NSA_ILi0EEESS_EEEEENS5_IJNS4_10UnderscoreESV_SV_EEEEENS4_13SM90_TMA_LOADENS4_14ComposedLayoutINS4_7SwizzleILi3ELi4ELi3EEENS4_18smem_ptr_flag_bitsILi8EEENSR_INS5_IJSH_NSA_ILi128EEEEEENS5_IJS14_SC_EEEEEEEvNS4_8identityENS4_23SM90_TMA_LOAD_MULTICASTES18_vS19_EENS_8epilogue10collective6detail29Sm90TmaWarpSpecializedAdapterINS1D_15DefaultEpilogueIaSK_SK_NS1C_6thread17LinearCombinationIaLi1EiiLNS1H_9ScaleType4KindE0ELNS_15FloatRoundStyleE2EaEENS1_15EpilogueDefaultEEEEEvvEEEEvNT_6ParamsE --------------------------
	.section	.nv.shared._ZN7cutlass13device_kernelINS_4gemm6kernel13GemmUniversalIN4cute5tupleIJiiiiEEENS1_10collective13CollectiveMmaINS1_34MainloopSm90TmaGmmaWarpSpecializedILi2ENS5_IJNS4_1CILi2EEENSA_ILi1EEESC_EEENS1_35KernelTmaWarpSpecializedCooperativeEEENS5_IJNSA_ILi384EEENSA_ILi8EEENSA_ILi256EEEEEEaNS5_IJlSC_lEEEaSK_NS4_8TiledMMAINS4_8MMA_AtomIJNS4_4SM904GMMA25MMA_64x8x32_S32S8S8_SS_TNEEEENS4_6LayoutISD_NS5_IJSC_NSA_ILi0EEESS_EEEEENS5_IJNS4_10UnderscoreESV_SV_EEEEENS4_13SM90_TMA_LOADENS4_14ComposedLayoutINS4_7SwizzleILi3ELi4ELi3EEENS4_18smem_ptr_flag_bitsILi8EEENSR_INS5_IJSH_NSA_ILi128EEEEEENS5_IJS14_SC_EEEEEEEvNS4_8identityENS4_23SM90_TMA_LOAD_MULTICASTES18_vS19_EENS_8epilogue10collective6detail29Sm90TmaWarpSpecializedAdapterINS1D_15DefaultEpilogueIaSK_SK_NS1C_6thread17LinearCombinationIaLi1EiiLNS1H_9ScaleType4KindE0ELNS_15FloatRoundStyleE2EaEENS1_15EpilogueDefaultEEEEEvvEEEEvNT_6ParamsE,"aw",@nobits
	.sectionflags	@""
	.align	16
	.zero		1024


//--------------------- .nv.shared.reserved.0     --------------------------
	.section	.nv.shared.reserved.0,"aw",@nobits
	.weak		__nv_reservedSMEM_offset_0_alias
	.size		__nv_reservedSMEM_offset_0_alias, 0, 0
	.other		__nv_reservedSMEM_offset_0_alias,@"STO_CUDA_RESERVED_SHARED STV_DEFAULT"
__nv_reservedSMEM_offset_0_alias:
	.zero		0


//--------------------- .nv.global                --------------------------
	.section	.nv.global,"aw",@nobits
.nv.global:
	.type		_ZN40_INTERNAL_8248d1fe_4_k_cu_15a9267a_112564cute1_E,@object
	.size		_ZN40_INTERNAL_8248d1fe_4_k_cu_15a9267a_112564cute1_E,(_ZN40_INTERNAL_8248d1fe_4_k_cu_15a9267a_112564cuda3std3__45__cpo6cbeginE - _ZN40_INTERNAL_8248d1fe_4_k_cu_15a9267a_112564cute1_E)
_ZN40_INTERNAL_8248d1fe_4_k_cu_15a9267a_112564cute1_E:
	.zero		1
	.type		_ZN40_INTERNAL_8248d1fe_4_k_cu_15a9267a_112564cuda3std3__45__cpo6cbeginE,@object
	.size		_ZN40_INTERNAL_8248d1fe_4_k_cu_15a9267a_112564cuda3std3__45__cpo6cbeginE,(_ZN40_INTERNAL_8248d1fe_4_k_cu_15a9267a_112564cuda3std3__48in_placeE - _ZN40_INTERNAL_8248d1fe_4_k_cu_15a9267a_112564cuda3std3__45__cpo6cbeginE)
_ZN40_INTERNAL_8248d1fe_4_k_cu_15a9267a_112564cuda3std3__45__cpo6cbeginE:
	.zero		1
	.type		_ZN40_INTERNAL_8248d1fe_4_k_cu_15a9267a_112564cuda3std3__48in_placeE,@object
	.size		_ZN40_INTERNAL_8248d1fe_4_k_cu_15a9267a_112564cuda3std3__48in_placeE,(_ZN40_INTERNAL_8248d1fe_4_k_cu_15a9267a_112564cuda3std6ranges3__45__cpo9iter_moveE - _ZN40_INTERNAL_8248d1fe_4_k_cu_15a9267a_112564cuda3std3__48in_placeE)
_ZN40_INTERNAL_8248d1fe_4_k_cu_15a9267a_112564cuda3std3__48in_placeE:
	.zero		1
	.type		_ZN40_INTERNAL_8248d1fe_4_k_cu_15a9267a_112564cuda3std6ranges3__45__cpo9iter_moveE,@object
	.size		_ZN40_INTERNAL_8248d1fe_4_k_cu_15a9267a_112564cuda3std6ranges3__45__cpo9iter_moveE,(_ZN40_INTERNAL_8248d1fe_4_k_cu_15a9267a_112564cuda3std3__45__cpo5beginE - _ZN40_INTERNAL_8248d1fe_4_k_cu_15a9267a_112564cuda3std6ranges3__45__cpo9iter_moveE)
_ZN40_INTERNAL_8248d1fe_4_k_cu_15a9267a_112564cuda3std6ranges3__45__cpo9iter_moveE:
	.zero		1
	.type		_ZN40_INTERNAL_8248d1fe_4_k_cu_15a9267a_112564cuda3std3__45__cpo5beginE,@object
	.size		_ZN40_INTERNAL_8248d1fe_4_k_cu_15a9267a_112564cuda3std3__45__cpo5beginE,(_ZN40_INTERNAL_8248d1fe_4_k_cu_15a9267a_112564cuda3std3__442_GLOBAL__N__8248d1fe_4_k_cu_15a9267a_112566ignoreE - _ZN40_INTERNAL_8248d1fe_4_k_cu_15a9267a_112564cuda3std3__45__cpo5beginE)
_ZN40_INTERNAL_8248d1fe_4_k_cu_15a9267a_112564cuda3std3__45__cpo5beginE:
	.zero		1
	.type		_ZN40_INTERNAL_8248d1fe_4_k_cu_15a9267a_112564cuda3std3__442_GLOBAL__N__8248d1fe_4_k_cu_15a9267a_112566ignoreE,@object
	.size		_ZN40_INTERNAL_8248d1fe_4_k_cu_15a9267a_112564cuda3std3__442_GLOBAL__N__8248d1fe_4_k_cu_15a9267a_112566ignoreE,(_ZN40_INTERNAL_8248d1fe_4_k_cu_15a9267a_112564cute7productE - _ZN40_INTERNAL_8248d1fe_4_k_cu_15a9267a_112564cuda3std3__442_GLOBAL__N__8248d1fe_4_k_cu_15a9267a_112566ignoreE)
_ZN40_INTERNAL_8248d1fe_4_k_cu_15a9267a_112564cuda3std3__442_GLOBAL__N__8248d1fe_4_k_cu_15a9267a_112566ignoreE:
	.zero		1
	.type		_ZN40_INTERNAL_8248d1fe_4_k_cu_15a9267a_112564cute7productE,@object
	.size		_ZN40_INTERNAL_8248d1fe_4_k_cu_15a9267a_112564cute7productE,(_ZN40_INTERNAL_8248d1fe_4_k_cu_15a9267a_112564cuda3std3__45__cpo3endE - _ZN40_INTERNAL_8248d1fe_4_k_cu_15a9267a_112564cute7productE)
_ZN40_INTERNAL_8248d1fe_4_k_cu_15a9267a_112564cute7productE:
	.zero		1
	.type		_ZN40_INTERNAL_8248d1fe_4_k_cu_15a9267a_112564cuda3std3__45__cpo3endE,@object
	.size		_ZN40_INTERNAL_8248d1fe_4_k_cu_15a9267a_112564cuda3std3__45__cpo3endE,(_ZN40_INTERNAL_8248d1fe_4_k_cu_15a9267a_112564cuda3std3__419piecewise_constructE - _ZN40_INTERNAL_8248d1fe_4_k_cu_15a9267a_112564cuda3std3__45__cpo3endE)
_ZN40_INTERNAL_8248d1fe_4_k_cu_15a9267a_112564cuda3std3__45__cpo3endE:
	.zero		1
	.type		_ZN40_INTERNAL_8248d1fe_4_k_cu_15a9267a_112564cuda3std3__419piecewise_constructE,@object
	.size		_ZN40_INTERNAL_8248d1fe_4_k_cu_15a9267a_112564cuda3std3__419piecewise_constructE,(_ZN40_INTERNAL_8248d1fe_4_k_cu_15a9267a_112564cuda3std3__45__cpo4cendE - _ZN40_INTERNAL_8248d1fe_4_k_cu_15a9267a_112564cuda3std3__419piecewise_constructE)
_ZN40_INTERNAL_8248d1fe_4_k_cu_15a9267a_112564cuda3std3__419piecewise_constructE:
	.zero		1
	.type		_ZN40_INTERNAL_8248d1fe_4_k_cu_15a9267a_112564cuda3std3__45__cpo4cendE,@object
	.size		_ZN40_INTERNAL_8248d1fe_4_k_cu_15a9267a_112564cuda3std3__45__cpo4cendE,(_ZN40_INTERNAL_8248d1fe_4_k_cu_15a9267a_112564cuda3std6ranges3__45__cpo4swapE - _ZN40_INTERNAL_8248d1fe_4_k_cu_15a9267a_112564cuda3std3__45__cpo4cendE)
_ZN40_INTERNAL_8248d1fe_4_k_cu_15a9267a_112564cuda3std3__45__cpo4cendE:
	.zero		1
	.type		_ZN40_INTERNAL_8248d1fe_4_k_cu_15a9267a_112564cuda3std6ranges3__45__cpo4swapE,@object
	.size		_ZN40_INTERNAL_8248d1fe_4_k_cu_15a9267a_112564cuda3std6ranges3__45__cpo4swapE,(.L_8 - _ZN40_INTERNAL_8248d1fe_4_k_cu_15a9267a_112564cuda3std6ranges3__45__cpo4swapE)
_ZN40_INTERNAL_8248d1fe_4_k_cu_15a9267a_112564cuda3std6ranges3__45__cpo4swapE:
	.zero		1
.L_8:


//--------------------- .nv.constant0._ZN7cutlass13device_kernelINS_4gemm6kernel13GemmUniversalIN4cute5tupleIJiiiiEEENS1_10collective13CollectiveMmaINS1_34MainloopSm90TmaGmmaWarpSpecializedILi2ENS5_IJNS4_1CILi2EEENSA_ILi1EEESC_EEENS1_35KernelTmaWarpSpecializedCooperativeEEENS5_IJNSA_ILi384EEENSA_ILi8EEENSA_ILi256EEEEEEaNS5_IJlSC_lEEEaSK_NS4_8TiledMMAINS4_8MMA_AtomIJNS4_4SM904GMMA25MMA_64x8x32_S32S8S8_SS_TNEEEENS4_6LayoutISD_NS5_IJSC_NSA_ILi0EEESS_EEEEENS5_IJNS4_10UnderscoreESV_SV_EEEEENS4_13SM90_TMA_LOADENS4_14ComposedLayoutINS4_7SwizzleILi3ELi4ELi3EEENS4_18smem_ptr_flag_bitsILi8EEENSR_INS5_IJSH_NSA_ILi128EEEEEENS5_IJS14_SC_EEEEEEEvNS4_8identityENS4_23SM90_TMA_LOAD_MULTICASTES18_vS19_EENS_8epilogue10collective6detail29Sm90TmaWarpSpecializedAdapterINS1D_15DefaultEpilogueIaSK_SK_NS1C_6thread17LinearCombinationIaLi1EiiLNS1H_9ScaleType4KindE0ELNS_15FloatRoundStyleE2EaEENS1_15EpilogueDefaultEEEEEvvEEEEvNT_6ParamsE --------------------------
	.section	.nv.constant0._ZN7cutlass13device_kernelINS_4gemm6kernel13GemmUniversalIN4cute5tupleIJiiiiEEENS1_10collective13CollectiveMmaINS1_34MainloopSm90TmaGmmaWarpSpecializedILi2ENS5_IJNS4_1CILi2EEENSA_ILi1EEESC_EEENS1_35KernelTmaWarpSpecializedCooperativeEEENS5_IJNSA_ILi384EEENSA_ILi8EEENSA_ILi256EEEEEEaNS5_IJlSC_lEEEaSK_NS4_8TiledMMAINS4_8MMA_AtomIJNS4_4SM904GMMA25MMA_64x8x32_S32S8S8_SS_TNEEEENS4_6LayoutISD_NS5_IJSC_NSA_ILi0EEESS_EEEEENS5_IJNS4_10UnderscoreESV_SV_EEEEENS4_13SM90_TMA_LOADENS4_14ComposedLayoutINS4_7SwizzleILi3ELi4ELi3EEENS4_18smem_ptr_flag_bitsILi8EEENSR_INS5_IJSH_NSA_ILi128EEEEEENS5_IJS14_SC_EEEEEEEvNS4_8identityENS4_23SM90_TMA_LOAD_MULTICASTES18_vS19_EENS_8epilogue10collective6detail29Sm90TmaWarpSpecializedAdapterINS1D_15DefaultEpilogueIaSK_SK_NS1C_6thread17LinearCombinationIaLi1EiiLNS1H_9ScaleType4KindE0ELNS_15FloatRoundStyleE2EaEENS1_15EpilogueDefaultEEEEEvvEEEEvNT_6ParamsE,"a",@progbits
	.sectionflags	@""
	.align	4
.nv.constant0._ZN7cutlass13device_kernelINS_4gemm6kernel13GemmUniversalIN4cute5tupleIJiiiiEEENS1_10collective13CollectiveMmaINS1_34MainloopSm90TmaGmmaWarpSpecializedILi2ENS5_IJNS4_1CILi2EEENSA_ILi1EEESC_EEENS1_35KernelTmaWarpSpecializedCooperativeEEENS5_IJNSA_ILi384EEENSA_ILi8EEENSA_ILi256EEEEEEaNS5_IJlSC_lEEEaSK_NS4_8TiledMMAINS4_8MMA_AtomIJNS4_4SM904GMMA25MMA_64x8x32_S32S8S8_SS_TNEEEENS4_6LayoutISD_NS5_IJSC_NSA_ILi0EEESS_EEEEENS5_IJNS4_10UnderscoreESV_SV_EEEEENS4_13SM90_TMA_LOADENS4_14ComposedLayoutINS4_7SwizzleILi3ELi4ELi3EEENS4_18smem_ptr_flag_bitsILi8EEENSR_INS5_IJSH_NSA_ILi128EEEEEENS5_IJS14_SC_EEEEEEEvNS4_8identityENS4_23SM90_TMA_LOAD_MULTICASTES18_vS19_EENS_8epilogue10collective6detail29Sm90TmaWarpSpecializedAdapterINS1D_15DefaultEpilogueIaSK_SK_NS1C_6thread17LinearCombinationIaLi1EiiLNS1H_9ScaleType4KindE0ELNS_15FloatRoundStyleE2EaEENS1_15EpilogueDefaultEEEEEvvEEEEvNT_6ParamsE:
	.zero		1664


//--------------------- SYMBOLS --------------------------

	.type		.nv.reservedSmem.offset0,@object
	.size		.nv.reservedSmem.offset0,0x4
	.type		__assertfail,@function
